//
// Generated by NVIDIA NVVM Compiler
//
// Compiler Build ID: CL-36424714
// Cuda compilation tools, release 13.0, V13.0.88
// Based on NVVM 20.0.0
//

.version 9.0
.target sm_100
.address_size 64

	// .globl	_Z11epsilonDistP9pointDatadPi
.func  (.param .b64 func_retval0) __internal_accurate_pow
(
	.param .b64 __internal_accurate_pow_param_0
)
;
// _ZZ11epsilonDistP9pointDatadPiE10dataShared has been demoted

.visible .entry _Z11epsilonDistP9pointDatadPi(
	.param .u64 .ptr .align 1 _Z11epsilonDistP9pointDatadPi_param_0,
	.param .f64 _Z11epsilonDistP9pointDatadPi_param_1,
	.param .u64 .ptr .align 1 _Z11epsilonDistP9pointDatadPi_param_2
)
{
	.reg .pred 	%p<82>;
	.reg .b16 	%rs<2>;
	.reg .b32 	%r<118>;
	.reg .b64 	%rd<18>;
	.reg .b64 	%fd<116>;
	// demoted variable
	.shared .align 8 .b8 _ZZ11epsilonDistP9pointDatadPiE10dataShared[16384];
	ld.param.u64 	%rd6, [_Z11epsilonDistP9pointDatadPi_param_0];
	ld.param.f64 	%fd42, [_Z11epsilonDistP9pointDatadPi_param_1];
	cvta.to.global.u64 	%rd1, %rd6;
	mov.u32 	%r1, %tid.x;
	mov.u32 	%r29, %ctaid.x;
	mov.u32 	%r30, %ntid.x;
	mad.lo.s32 	%r2, %r29, %r30, %r1;
	setp.gt.u32 	%p2, %r2, 99999;
	@%p2 bra 	$L__BB0_43;
	shl.b32 	%r32, %r1, 4;
	mov.u32 	%r33, _ZZ11epsilonDistP9pointDatadPiE10dataShared;
	add.s32 	%r34, %r33, %r32;
	mul.wide.u32 	%rd7, %r2, 16;
	add.s64 	%rd8, %rd1, %rd7;
	ld.global.f64 	%fd1, [%rd8];
	ld.global.f64 	%fd2, [%rd8+8];
	st.shared.f64 	[%r34], %fd1;
	st.shared.f64 	[%r34+8], %fd2;
	setp.eq.s32 	%p3, %r2, 99999;
	mov.b32 	%r112, 0;
	@%p3 bra 	$L__BB0_42;
	mov.f64 	%fd43, 0d4000000000000000;
	{
	.reg .b32 %temp; 
	mov.b64 	{%temp, %r3}, %fd43;
	}
	and.b32  	%r4, %r3, 2146435072;
	setp.eq.s32 	%p4, %r4, 1062207488;
	setp.lt.s32 	%p5, %r3, 0;
	selp.b32 	%r5, 0, 2146435072, %p5;
	and.b32  	%r38, %r3, 2147483647;
	setp.ne.s32 	%p6, %r38, 1071644672;
	and.pred  	%p1, %p4, %p6;
	sub.s32 	%r6, 99999, %r2;
	setp.gt.u32 	%p7, %r2, 99997;
	mov.b32 	%r112, 0;
	mov.b32 	%r115, 99998;
	@%p7 bra 	$L__BB0_29;
	shr.u32 	%r40, %r6, 1;
	cvt.u16.u32 	%rs1, %r40;
	mul.wide.u16 	%r41, %rs1, 2;
	neg.s32 	%r109, %r41;
	add.s64 	%rd10, %rd7, %rd1;
	add.s64 	%rd17, %rd10, 24;
	mov.b32 	%r112, 0;
	mov.u32 	%r115, %r2;
$L__BB0_4:
	ld.global.f64 	%fd44, [%rd17+-8];
	sub.f64 	%fd3, %fd1, %fd44;
	abs.f64 	%fd4, %fd3;
	ld.global.f64 	%fd45, [%rd17];
	sub.f64 	%fd5, %fd2, %fd45;
	abs.f64 	%fd46, %fd5;
	setp.gtu.f64 	%p8, %fd4, %fd42;
	setp.gtu.f64 	%p9, %fd46, %fd42;
	or.pred  	%p10, %p8, %p9;
	@%p10 bra 	$L__BB0_16;
	setp.lt.s32 	%p11, %r3, 0;
	setp.eq.s32 	%p12, %r4, 1062207488;
	{
	.reg .b32 %temp; 
	mov.b64 	{%temp, %r11}, %fd4;
	}
	{ // callseq 0, 0
	.param .b64 param0;
	st.param.f64 	[param0], %fd4;
	.param .b64 retval0;
	call.uni (retval0), 
	__internal_accurate_pow, 
	(
	param0
	);
	ld.param.f64 	%fd47, [retval0];
	} // callseq 0
	setp.lt.s32 	%p14, %r11, 0;
	neg.f64 	%fd49, %fd47;
	selp.f64 	%fd50, %fd49, %fd47, %p12;
	selp.f64 	%fd51, %fd50, %fd47, %p14;
	setp.eq.f64 	%p15, %fd3, 0d0000000000000000;
	selp.b32 	%r42, %r11, 0, %p12;
	or.b32  	%r43, %r42, 2146435072;
	selp.b32 	%r44, %r43, %r42, %p11;
	mov.b32 	%r45, 0;
	mov.b64 	%fd52, {%r45, %r44};
	selp.f64 	%fd110, %fd52, %fd51, %p15;
	add.f64 	%fd53, %fd4, 0d4000000000000000;
	{
	.reg .b32 %temp; 
	mov.b64 	{%temp, %r46}, %fd53;
	}
	and.b32  	%r47, %r46, 2146435072;
	setp.ne.s32 	%p16, %r47, 2146435072;
	@%p16 bra 	$L__BB0_10;
	setp.num.f64 	%p17, %fd3, %fd3;
	@%p17 bra 	$L__BB0_8;
	mov.f64 	%fd54, 0d4000000000000000;
	add.rn.f64 	%fd110, %fd4, %fd54;
	bra.uni 	$L__BB0_10;
$L__BB0_8:
	setp.neu.f64 	%p18, %fd4, 0d7FF0000000000000;
	@%p18 bra 	$L__BB0_10;
	or.b32  	%r48, %r5, -2147483648;
	selp.b32 	%r49, %r48, %r5, %p1;
	selp.b32 	%r50, %r49, %r5, %p14;
	mov.b32 	%r51, 0;
	mov.b64 	%fd110, {%r51, %r50};
$L__BB0_10:
	setp.eq.f64 	%p23, %fd4, 0d3FF0000000000000;
	selp.f64 	%fd11, 0d3FF0000000000000, %fd110, %p23;
	{
	.reg .b32 %temp; 
	mov.b64 	{%temp, %r12}, %fd46;
	}
	{ // callseq 1, 0
	.param .b64 param0;
	st.param.f64 	[param0], %fd46;
	.param .b64 retval0;
	call.uni (retval0), 
	__internal_accurate_pow, 
	(
	param0
	);
	ld.param.f64 	%fd55, [retval0];
	} // callseq 1
	setp.lt.s32 	%p24, %r12, 0;
	neg.f64 	%fd57, %fd55;
	selp.f64 	%fd58, %fd57, %fd55, %p12;
	selp.f64 	%fd59, %fd58, %fd55, %p24;
	setp.eq.f64 	%p25, %fd5, 0d0000000000000000;
	selp.b32 	%r52, %r12, 0, %p12;
	or.b32  	%r53, %r52, 2146435072;
	selp.b32 	%r54, %r53, %r52, %p11;
	mov.b32 	%r55, 0;
	mov.b64 	%fd60, {%r55, %r54};
	selp.f64 	%fd111, %fd60, %fd59, %p25;
	add.f64 	%fd61, %fd46, 0d4000000000000000;
	{
	.reg .b32 %temp; 
	mov.b64 	{%temp, %r56}, %fd61;
	}
	and.b32  	%r57, %r56, 2146435072;
	setp.ne.s32 	%p26, %r57, 2146435072;
	@%p26 bra 	$L__BB0_15;
	setp.num.f64 	%p27, %fd5, %fd5;
	@%p27 bra 	$L__BB0_13;
	mov.f64 	%fd62, 0d4000000000000000;
	add.rn.f64 	%fd111, %fd46, %fd62;
	bra.uni 	$L__BB0_15;
$L__BB0_13:
	setp.neu.f64 	%p28, %fd46, 0d7FF0000000000000;
	@%p28 bra 	$L__BB0_15;
	setp.lt.s32 	%p29, %r12, 0;
	or.b32  	%r58, %r5, -2147483648;
	selp.b32 	%r59, %r58, %r5, %p1;
	selp.b32 	%r60, %r59, %r5, %p29;
	mov.b32 	%r61, 0;
	mov.b64 	%fd111, {%r61, %r60};
$L__BB0_15:
	setp.eq.f64 	%p30, %fd46, 0d3FF0000000000000;
	selp.f64 	%fd63, 0d3FF0000000000000, %fd111, %p30;
	add.f64 	%fd64, %fd11, %fd63;
	sqrt.rn.f64 	%fd65, %fd64;
	setp.le.f64 	%p31, %fd65, %fd42;
	selp.u32 	%r62, 1, 0, %p31;
	add.s32 	%r112, %r112, %r62;
$L__BB0_16:
	ld.global.f64 	%fd66, [%rd17+8];
	sub.f64 	%fd16, %fd1, %fd66;
	abs.f64 	%fd17, %fd16;
	ld.global.f64 	%fd67, [%rd17+16];
	sub.f64 	%fd18, %fd2, %fd67;
	abs.f64 	%fd68, %fd18;
	setp.gtu.f64 	%p32, %fd17, %fd42;
	setp.gtu.f64 	%p33, %fd68, %fd42;
	or.pred  	%p34, %p32, %p33;
	@%p34 bra 	$L__BB0_28;
	setp.lt.s32 	%p35, %r3, 0;
	setp.eq.s32 	%p36, %r4, 1062207488;
	{
	.reg .b32 %temp; 
	mov.b64 	{%temp, %r15}, %fd17;
	}
	{ // callseq 2, 0
	.param .b64 param0;
	st.param.f64 	[param0], %fd17;
	.param .b64 retval0;
	call.uni (retval0), 
	__internal_accurate_pow, 
	(
	param0
	);
	ld.param.f64 	%fd69, [retval0];
	} // callseq 2
	setp.lt.s32 	%p38, %r15, 0;
	neg.f64 	%fd71, %fd69;
	selp.f64 	%fd72, %fd71, %fd69, %p36;
	selp.f64 	%fd73, %fd72, %fd69, %p38;
	setp.eq.f64 	%p39, %fd16, 0d0000000000000000;
	selp.b32 	%r63, %r15, 0, %p36;
	or.b32  	%r64, %r63, 2146435072;
	selp.b32 	%r65, %r64, %r63, %p35;
	mov.b32 	%r66, 0;
	mov.b64 	%fd74, {%r66, %r65};
	selp.f64 	%fd112, %fd74, %fd73, %p39;
	add.f64 	%fd75, %fd17, 0d4000000000000000;
	{
	.reg .b32 %temp; 
	mov.b64 	{%temp, %r67}, %fd75;
	}
	and.b32  	%r68, %r67, 2146435072;
	setp.ne.s32 	%p40, %r68, 2146435072;
	@%p40 bra 	$L__BB0_22;
	setp.nan.f64 	%p41, %fd16, %fd16;
	@%p41 bra 	$L__BB0_21;
	setp.neu.f64 	%p42, %fd17, 0d7FF0000000000000;
	@%p42 bra 	$L__BB0_22;
	or.b32  	%r69, %r5, -2147483648;
	selp.b32 	%r70, %r69, %r5, %p1;
	selp.b32 	%r71, %r70, %r5, %p38;
	mov.b32 	%r72, 0;
	mov.b64 	%fd112, {%r72, %r71};
	bra.uni 	$L__BB0_22;
$L__BB0_21:
	mov.f64 	%fd76, 0d4000000000000000;
	add.rn.f64 	%fd112, %fd17, %fd76;
$L__BB0_22:
	setp.eq.f64 	%p47, %fd17, 0d3FF0000000000000;
	selp.f64 	%fd24, 0d3FF0000000000000, %fd112, %p47;
	{
	.reg .b32 %temp; 
	mov.b64 	{%temp, %r16}, %fd68;
	}
	{ // callseq 3, 0
	.param .b64 param0;
	st.param.f64 	[param0], %fd68;
	.param .b64 retval0;
	call.uni (retval0), 
	__internal_accurate_pow, 
	(
	param0
	);
	ld.param.f64 	%fd77, [retval0];
	} // callseq 3
	setp.lt.s32 	%p48, %r16, 0;
	neg.f64 	%fd79, %fd77;
	selp.f64 	%fd80, %fd79, %fd77, %p36;
	selp.f64 	%fd81, %fd80, %fd77, %p48;
	setp.eq.f64 	%p49, %fd18, 0d0000000000000000;
	selp.b32 	%r73, %r16, 0, %p36;
	or.b32  	%r74, %r73, 2146435072;
	selp.b32 	%r75, %r74, %r73, %p35;
	mov.b32 	%r76, 0;
	mov.b64 	%fd82, {%r76, %r75};
	selp.f64 	%fd113, %fd82, %fd81, %p49;
	add.f64 	%fd83, %fd68, 0d4000000000000000;
	{
	.reg .b32 %temp; 
	mov.b64 	{%temp, %r77}, %fd83;
	}
	and.b32  	%r78, %r77, 2146435072;
	setp.ne.s32 	%p50, %r78, 2146435072;
	@%p50 bra 	$L__BB0_27;
	setp.nan.f64 	%p51, %fd18, %fd18;
	@%p51 bra 	$L__BB0_26;
	setp.neu.f64 	%p52, %fd68, 0d7FF0000000000000;
	@%p52 bra 	$L__BB0_27;
	setp.lt.s32 	%p53, %r16, 0;
	or.b32  	%r79, %r5, -2147483648;
	selp.b32 	%r80, %r79, %r5, %p1;
	selp.b32 	%r81, %r80, %r5, %p53;
	mov.b32 	%r82, 0;
	mov.b64 	%fd113, {%r82, %r81};
	bra.uni 	$L__BB0_27;
$L__BB0_26:
	mov.f64 	%fd84, 0d4000000000000000;
	add.rn.f64 	%fd113, %fd68, %fd84;
$L__BB0_27:
	setp.eq.f64 	%p54, %fd68, 0d3FF0000000000000;
	selp.f64 	%fd85, 0d3FF0000000000000, %fd113, %p54;
	add.f64 	%fd86, %fd24, %fd85;
	sqrt.rn.f64 	%fd87, %fd86;
	setp.le.f64 	%p55, %fd87, %fd42;
	selp.u32 	%r83, 1, 0, %p55;
	add.s32 	%r112, %r112, %r83;
$L__BB0_28:
	add.s32 	%r109, %r109, 2;
	add.s64 	%rd17, %rd17, 32;
	add.s32 	%r115, %r115, 2;
	setp.ne.s32 	%p56, %r109, 0;
	@%p56 bra 	$L__BB0_4;
$L__BB0_29:
	mov.u32 	%r84, %ctaid.x;
	mov.u32 	%r85, %ntid.x;
	mad.lo.s32 	%r86, %r84, %r85, %r1;
	and.b32  	%r87, %r86, 1;
	setp.eq.b32 	%p57, %r87, 1;
	@%p57 bra 	$L__BB0_42;
	mul.wide.u32 	%rd11, %r115, 16;
	add.s64 	%rd12, %rd1, %rd11;
	ld.global.f64 	%fd88, [%rd12+16];
	sub.f64 	%fd29, %fd1, %fd88;
	abs.f64 	%fd30, %fd29;
	ld.global.f64 	%fd89, [%rd12+24];
	sub.f64 	%fd31, %fd2, %fd89;
	abs.f64 	%fd90, %fd31;
	setp.gtu.f64 	%p58, %fd30, %fd42;
	setp.gtu.f64 	%p59, %fd90, %fd42;
	or.pred  	%p60, %p58, %p59;
	@%p60 bra 	$L__BB0_42;
	or.b32  	%r24, %r5, -2147483648;
	setp.lt.s32 	%p61, %r3, 0;
	setp.eq.s32 	%p62, %r4, 1062207488;
	{
	.reg .b32 %temp; 
	mov.b64 	{%temp, %r25}, %fd30;
	}
	{ // callseq 4, 0
	.param .b64 param0;
	st.param.f64 	[param0], %fd30;
	.param .b64 retval0;
	call.uni (retval0), 
	__internal_accurate_pow, 
	(
	param0
	);
	ld.param.f64 	%fd91, [retval0];
	} // callseq 4
	setp.lt.s32 	%p64, %r25, 0;
	neg.f64 	%fd93, %fd91;
	selp.f64 	%fd94, %fd93, %fd91, %p62;
	selp.f64 	%fd95, %fd94, %fd91, %p64;
	setp.eq.f64 	%p65, %fd29, 0d0000000000000000;
	selp.b32 	%r88, %r25, 0, %p62;
	or.b32  	%r89, %r88, 2146435072;
	selp.b32 	%r90, %r89, %r88, %p61;
	mov.b32 	%r91, 0;
	mov.b64 	%fd96, {%r91, %r90};
	selp.f64 	%fd114, %fd96, %fd95, %p65;
	add.f64 	%fd97, %fd30, 0d4000000000000000;
	{
	.reg .b32 %temp; 
	mov.b64 	{%temp, %r92}, %fd97;
	}
	and.b32  	%r93, %r92, 2146435072;
	setp.ne.s32 	%p66, %r93, 2146435072;
	@%p66 bra 	$L__BB0_36;
	setp.nan.f64 	%p67, %fd29, %fd29;
	@%p67 bra 	$L__BB0_35;
	setp.neu.f64 	%p68, %fd30, 0d7FF0000000000000;
	@%p68 bra 	$L__BB0_36;
	setp.lt.s32 	%p69, %r25, 0;
	selp.b32 	%r94, %r24, %r5, %p1;
	selp.b32 	%r95, %r94, %r5, %p69;
	mov.b32 	%r96, 0;
	mov.b64 	%fd114, {%r96, %r95};
	bra.uni 	$L__BB0_36;
$L__BB0_35:
	mov.f64 	%fd98, 0d4000000000000000;
	add.rn.f64 	%fd114, %fd30, %fd98;
$L__BB0_36:
	setp.lt.s32 	%p70, %r3, 0;
	setp.eq.s32 	%p71, %r4, 1062207488;
	setp.eq.f64 	%p73, %fd30, 0d3FF0000000000000;
	selp.f64 	%fd37, 0d3FF0000000000000, %fd114, %p73;
	{
	.reg .b32 %temp; 
	mov.b64 	{%temp, %r26}, %fd90;
	}
	{ // callseq 5, 0
	.param .b64 param0;
	st.param.f64 	[param0], %fd90;
	.param .b64 retval0;
	call.uni (retval0), 
	__internal_accurate_pow, 
	(
	param0
	);
	ld.param.f64 	%fd99, [retval0];
	} // callseq 5
	setp.lt.s32 	%p74, %r26, 0;
	neg.f64 	%fd101, %fd99;
	selp.f64 	%fd102, %fd101, %fd99, %p71;
	selp.f64 	%fd103, %fd102, %fd99, %p74;
	setp.eq.f64 	%p75, %fd31, 0d0000000000000000;
	selp.b32 	%r97, %r26, 0, %p71;
	or.b32  	%r98, %r97, 2146435072;
	selp.b32 	%r99, %r98, %r97, %p70;
	mov.b32 	%r100, 0;
	mov.b64 	%fd104, {%r100, %r99};
	selp.f64 	%fd115, %fd104, %fd103, %p75;
	add.f64 	%fd105, %fd90, 0d4000000000000000;
	{
	.reg .b32 %temp; 
	mov.b64 	{%temp, %r101}, %fd105;
	}
	and.b32  	%r102, %r101, 2146435072;
	setp.ne.s32 	%p76, %r102, 2146435072;
	@%p76 bra 	$L__BB0_41;
	setp.nan.f64 	%p77, %fd31, %fd31;
	@%p77 bra 	$L__BB0_40;
	setp.neu.f64 	%p78, %fd90, 0d7FF0000000000000;
	@%p78 bra 	$L__BB0_41;
	setp.lt.s32 	%p79, %r26, 0;
	selp.b32 	%r103, %r24, %r5, %p1;
	selp.b32 	%r104, %r103, %r5, %p79;
	mov.b32 	%r105, 0;
	mov.b64 	%fd115, {%r105, %r104};
	bra.uni 	$L__BB0_41;
$L__BB0_40:
	mov.f64 	%fd106, 0d4000000000000000;
	add.rn.f64 	%fd115, %fd90, %fd106;
$L__BB0_41:
	setp.eq.f64 	%p80, %fd90, 0d3FF0000000000000;
	selp.f64 	%fd107, 0d3FF0000000000000, %fd115, %p80;
	add.f64 	%fd108, %fd37, %fd107;
	sqrt.rn.f64 	%fd109, %fd108;
	setp.le.f64 	%p81, %fd109, %fd42;
	selp.u32 	%r106, 1, 0, %p81;
	add.s32 	%r112, %r112, %r106;
$L__BB0_42:
	ld.param.u64 	%rd16, [_Z11epsilonDistP9pointDatadPi_param_2];
	cvta.to.global.u64 	%rd13, %rd16;
	mul.wide.u32 	%rd14, %r1, 4;
	add.s64 	%rd15, %rd13, %rd14;
	ld.global.u32 	%r107, [%rd15];
	add.s32 	%r108, %r107, %r112;
	st.global.u32 	[%rd15], %r108;
$L__BB0_43:
	ret;

}
	// .globl	_Z6warmupPj
.visible .entry _Z6warmupPj(
	.param .u64 .ptr .align 1 _Z6warmupPj_param_0
)
{
	.reg .pred 	%p<2>;
	.reg .b32 	%r<3>;
	.reg .b64 	%rd<3>;

	ld.param.u64 	%rd1, [_Z6warmupPj_param_0];
	mov.u32 	%r1, %tid.x;
	setp.ne.s32 	%p1, %r1, 0;
	@%p1 bra 	$L__BB1_2;
	cvta.to.global.u64 	%rd2, %rd1;
	mov.b32 	%r2, 555;
	st.global.u32 	[%rd2], %r2;
$L__BB1_2:
	ret;

}
.func  (.param .b64 func_retval0) __internal_accurate_pow(
	.param .b64 __internal_accurate_pow_param_0
)
{
	.reg .pred 	%p<8>;
	.reg .b32 	%r<49>;
	.reg .b32 	%f<3>;
	.reg .b64 	%fd<109>;

	ld.param.f64 	%fd10, [__internal_accurate_pow_param_0];
	{
	.reg .b32 %temp; 
	mov.b64 	{%temp, %r46}, %fd10;
	}
	{
	.reg .b32 %temp; 
	mov.b64 	{%r45, %temp}, %fd10;
	}
	shr.u32 	%r47, %r46, 20;
	setp.gt.u32 	%p1, %r46, 1048575;
	@%p1 bra 	$L__BB2_2;
	mul.f64 	%fd11, %fd10, 0d4350000000000000;
	{
	.reg .b32 %temp; 
	mov.b64 	{%temp, %r46}, %fd11;
	}
	{
	.reg .b32 %temp; 
	mov.b64 	{%r45, %temp}, %fd11;
	}
	shr.u32 	%r16, %r46, 20;
	add.s32 	%r47, %r16, -54;
$L__BB2_2:
	add.s32 	%r48, %r47, -1023;
	and.b32  	%r17, %r46, -2146435073;
	or.b32  	%r18, %r17, 1072693248;
	mov.b64 	%fd107, {%r45, %r18};
	setp.lt.u32 	%p2, %r18, 1073127583;
	@%p2 bra 	$L__BB2_4;
	{
	.reg .b32 %temp; 
	mov.b64 	{%r19, %temp}, %fd107;
	}
	{
	.reg .b32 %temp; 
	mov.b64 	{%temp, %r20}, %fd107;
	}
	add.s32 	%r21, %r20, -1048576;
	mov.b64 	%fd107, {%r19, %r21};
	add.s32 	%r48, %r47, -1022;
$L__BB2_4:
	add.f64 	%fd12, %fd107, 0dBFF0000000000000;
	add.f64 	%fd13, %fd107, 0d3FF0000000000000;
	rcp.approx.ftz.f64 	%fd14, %fd13;
	neg.f64 	%fd15, %fd13;
	fma.rn.f64 	%fd16, %fd15, %fd14, 0d3FF0000000000000;
	fma.rn.f64 	%fd17, %fd16, %fd16, %fd16;
	fma.rn.f64 	%fd18, %fd17, %fd14, %fd14;
	mul.f64 	%fd19, %fd12, %fd18;
	fma.rn.f64 	%fd20, %fd12, %fd18, %fd19;
	mul.f64 	%fd21, %fd20, %fd20;
	fma.rn.f64 	%fd22, %fd21, 0d3EB0F5FF7D2CAFE2, 0d3ED0F5D241AD3B5A;
	fma.rn.f64 	%fd23, %fd22, %fd21, 0d3EF3B20A75488A3F;
	fma.rn.f64 	%fd24, %fd23, %fd21, 0d3F1745CDE4FAECD5;
	fma.rn.f64 	%fd25, %fd24, %fd21, 0d3F3C71C7258A578B;
	fma.rn.f64 	%fd26, %fd25, %fd21, 0d3F6249249242B910;
	fma.rn.f64 	%fd27, %fd26, %fd21, 0d3F89999999999DFB;
	sub.f64 	%fd28, %fd12, %fd20;
	add.f64 	%fd29, %fd28, %fd28;
	neg.f64 	%fd30, %fd20;
	fma.rn.f64 	%fd31, %fd30, %fd12, %fd29;
	mul.f64 	%fd32, %fd18, %fd31;
	fma.rn.f64 	%fd33, %fd21, %fd27, 0d3FB5555555555555;
	mov.f64 	%fd34, 0d3FB5555555555555;
	sub.f64 	%fd35, %fd34, %fd33;
	fma.rn.f64 	%fd36, %fd21, %fd27, %fd35;
	add.f64 	%fd37, %fd36, 0dBC46A4CB00B9E7B0;
	add.f64 	%fd38, %fd33, %fd37;
	sub.f64 	%fd39, %fd33, %fd38;
	add.f64 	%fd40, %fd37, %fd39;
	mul.rn.f64 	%fd41, %fd20, %fd20;
	neg.f64 	%fd42, %fd41;
	fma.rn.f64 	%fd43, %fd20, %fd20, %fd42;
	{
	.reg .b32 %temp; 
	mov.b64 	{%r22, %temp}, %fd32;
	}
	{
	.reg .b32 %temp; 
	mov.b64 	{%temp, %r23}, %fd32;
	}
	add.s32 	%r24, %r23, 1048576;
	mov.b64 	%fd44, {%r22, %r24};
	fma.rn.f64 	%fd45, %fd20, %fd44, %fd43;
	mul.rn.f64 	%fd46, %fd41, %fd20;
	neg.f64 	%fd47, %fd46;
	fma.rn.f64 	%fd48, %fd41, %fd20, %fd47;
	fma.rn.f64 	%fd49, %fd41, %fd32, %fd48;
	fma.rn.f64 	%fd50, %fd45, %fd20, %fd49;
	mul.rn.f64 	%fd51, %fd38, %fd46;
	neg.f64 	%fd52, %fd51;
	fma.rn.f64 	%fd53, %fd38, %fd46, %fd52;
	fma.rn.f64 	%fd54, %fd38, %fd50, %fd53;
	fma.rn.f64 	%fd55, %fd40, %fd46, %fd54;
	add.f64 	%fd56, %fd51, %fd55;
	sub.f64 	%fd57, %fd51, %fd56;
	add.f64 	%fd58, %fd55, %fd57;
	add.f64 	%fd59, %fd20, %fd56;
	sub.f64 	%fd60, %fd20, %fd59;
	add.f64 	%fd61, %fd56, %fd60;
	add.f64 	%fd62, %fd58, %fd61;
	add.f64 	%fd63, %fd32, %fd62;
	add.f64 	%fd64, %fd59, %fd63;
	sub.f64 	%fd65, %fd59, %fd64;
	add.f64 	%fd66, %fd63, %fd65;
	xor.b32  	%r25, %r48, -2147483648;
	mov.b32 	%r26, 1127219200;
	mov.b64 	%fd67, {%r25, %r26};
	mov.b32 	%r27, -2147483648;
	mov.b64 	%fd68, {%r27, %r26};
	sub.f64 	%fd69, %fd67, %fd68;
	fma.rn.f64 	%fd70, %fd69, 0d3FE62E42FEFA39EF, %fd64;
	fma.rn.f64 	%fd71, %fd69, 0dBFE62E42FEFA39EF, %fd70;
	sub.f64 	%fd72, %fd71, %fd64;
	sub.f64 	%fd73, %fd66, %fd72;
	fma.rn.f64 	%fd74, %fd69, 0d3C7ABC9E3B39803F, %fd73;
	add.f64 	%fd75, %fd70, %fd74;
	sub.f64 	%fd76, %fd70, %fd75;
	add.f64 	%fd77, %fd74, %fd76;
	mov.f64 	%fd78, 0d4000000000000000;
	{
	.reg .b32 %temp; 
	mov.b64 	{%temp, %r28}, %fd78;
	}
	{
	.reg .b32 %temp; 
	mov.b64 	{%r29, %temp}, %fd78;
	}
	shl.b32 	%r30, %r28, 1;
	setp.gt.u32 	%p3, %r30, -33554433;
	and.b32  	%r31, %r28, -15728641;
	selp.b32 	%r32, %r31, %r28, %p3;
	mov.b64 	%fd79, {%r29, %r32};
	mul.rn.f64 	%fd80, %fd75, %fd79;
	neg.f64 	%fd81, %fd80;
	fma.rn.f64 	%fd82, %fd75, %fd79, %fd81;
	fma.rn.f64 	%fd83, %fd77, %fd79, %fd82;
	add.f64 	%fd4, %fd80, %fd83;
	sub.f64 	%fd84, %fd80, %fd4;
	add.f64 	%fd5, %fd83, %fd84;
	fma.rn.f64 	%fd85, %fd4, 0d3FF71547652B82FE, 0d4338000000000000;
	{
	.reg .b32 %temp; 
	mov.b64 	{%r13, %temp}, %fd85;
	}
	mov.f64 	%fd86, 0dC338000000000000;
	add.rn.f64 	%fd87, %fd85, %fd86;
	fma.rn.f64 	%fd88, %fd87, 0dBFE62E42FEFA39EF, %fd4;
	fma.rn.f64 	%fd89, %fd87, 0dBC7ABC9E3B39803F, %fd88;
	fma.rn.f64 	%fd90, %fd89, 0d3E5ADE1569CE2BDF, 0d3E928AF3FCA213EA;
	fma.rn.f64 	%fd91, %fd90, %fd89, 0d3EC71DEE62401315;
	fma.rn.f64 	%fd92, %fd91, %fd89, 0d3EFA01997C89EB71;
	fma.rn.f64 	%fd93, %fd92, %fd89, 0d3F2A01A014761F65;
	fma.rn.f64 	%fd94, %fd93, %fd89, 0d3F56C16C1852B7AF;
	fma.rn.f64 	%fd95, %fd94, %fd89, 0d3F81111111122322;
	fma.rn.f64 	%fd96, %fd95, %fd89, 0d3FA55555555502A1;
	fma.rn.f64 	%fd97, %fd96, %fd89, 0d3FC5555555555511;
	fma.rn.f64 	%fd98, %fd97, %fd89, 0d3FE000000000000B;
	fma.rn.f64 	%fd99, %fd98, %fd89, 0d3FF0000000000000;
	fma.rn.f64 	%fd100, %fd99, %fd89, 0d3FF0000000000000;
	{
	.reg .b32 %temp; 
	mov.b64 	{%r14, %temp}, %fd100;
	}
	{
	.reg .b32 %temp; 
	mov.b64 	{%temp, %r15}, %fd100;
	}
	shl.b32 	%r33, %r13, 20;
	add.s32 	%r34, %r33, %r15;
	mov.b64 	%fd108, {%r14, %r34};
	{
	.reg .b32 %temp; 
	mov.b64 	{%temp, %r35}, %fd4;
	}
	mov.b32 	%f2, %r35;
	abs.f32 	%f1, %f2;
	setp.lt.f32 	%p4, %f1, 0f4086232B;
	@%p4 bra 	$L__BB2_7;
	setp.lt.f64 	%p5, %fd4, 0d0000000000000000;
	add.f64 	%fd101, %fd4, 0d7FF0000000000000;
	selp.f64 	%fd108, 0d0000000000000000, %fd101, %p5;
	setp.geu.f32 	%p6, %f1, 0f40874800;
	@%p6 bra 	$L__BB2_7;
	shr.u32 	%r36, %r13, 31;
	add.s32 	%r37, %r13, %r36;
	shr.s32 	%r38, %r37, 1;
	shl.b32 	%r39, %r38, 20;
	add.s32 	%r40, %r15, %r39;
	mov.b64 	%fd102, {%r14, %r40};
	sub.s32 	%r41, %r13, %r38;
	shl.b32 	%r42, %r41, 20;
	add.s32 	%r43, %r42, 1072693248;
	mov.b32 	%r44, 0;
	mov.b64 	%fd103, {%r44, %r43};
	mul.f64 	%fd108, %fd103, %fd102;
$L__BB2_7:
	abs.f64 	%fd104, %fd108;
	setp.eq.f64 	%p7, %fd104, 0d7FF0000000000000;
	fma.rn.f64 	%fd105, %fd108, %fd5, %fd108;
	selp.f64 	%fd106, %fd108, %fd105, %p7;
	st.param.f64 	[func_retval0], %fd106;
	ret;

}


// ===== COMPILED SASS (sm_100) =====

	.target	sm_100

	.elftype	@"ET_EXEC"


//--------------------- .note.nv.tkinfo           --------------------------
	.section	.note.nv.tkinfo,"",@"SHT_NOTE"
	.sectionflags	@"SHF_NOTE_NV_TKINFO"
	.tkinfo
        /*0018*/ 	.word	0x00000002
        /*0030*/ 	.string	""
        /*0030*/ 	.string	"ptxas"
        /*0030*/ 	.string	"Cuda compilation tools, release 13.0, V13.0.88"
        /*0030*/ 	.string	"Build cuda_13.0.r13.0/compiler.36424714_0"
        /*0030*/ 	.string	"-arch sm_100 -m 64 "



//--------------------- .note.nv.cuinfo           --------------------------
	.section	.note.nv.cuinfo,"",@"SHT_NOTE"
	.sectionflags	@"SHF_NOTE_NV_CUINFO"
        /*0018*/ 	.short	0x0002
        /*001a*/ 	.short	0x0064
        /*001c*/ 	.short	0x0082
	.zero		2


//--------------------- .nv.info                  --------------------------
	.section	.nv.info,"",@"SHT_CUDA_INFO"
	.align	4


	//----- nvinfo : EIATTR_REGCOUNT
	.align		4
        /*0000*/ 	.byte	0x04, 0x2f
        /*0002*/ 	.short	(.L_1 - .L_0)
	.align		4
.L_0:
        /*0004*/ 	.word	index@(_Z11epsilonDistP9pointDatadPi)
        /*0008*/ 	.word	0x00000026


	//----- nvinfo : EIATTR_FRAME_SIZE
	.align		4
.L_1:
        /*000c*/ 	.byte	0x04, 0x11
        /*000e*/ 	.short	(.L_3 - .L_2)
	.align		4
.L_2:
        /*0010*/ 	.word	index@($_Z11epsilonDistP9pointDatadPi$__internal_accurate_pow)
        /*0014*/ 	.word	0x00000000


	//----- nvinfo : EIATTR_FRAME_SIZE
	.align		4
.L_3:
        /*0018*/ 	.byte	0x04, 0x11
        /*001a*/ 	.short	(.L_5 - .L_4)
	.align		4
.L_4:
        /*001c*/ 	.word	index@($__internal_0_$__cuda_sm20_dsqrt_rn_f64_mediumpath_v1)
        /*0020*/ 	.word	0x00000000


	//----- nvinfo : EIATTR_FRAME_SIZE
	.align		4
.L_5:
        /*0024*/ 	.byte	0x04, 0x11
        /*0026*/ 	.short	(.L_7 - .L_6)
	.align		4
.L_6:
        /*0028*/ 	.word	index@(_Z11epsilonDistP9pointDatadPi)
        /*002c*/ 	.word	0x00000000


	//----- nvinfo : EIATTR_REGCOUNT
	.align		4
.L_7:
        /*0030*/ 	.byte	0x04, 0x2f
        /*0032*/ 	.short	(.L_9 - .L_8)
	.align		4
.L_8:
        /*0034*/ 	.word	index@(_Z6warmupPj)
        /*0038*/ 	.word	0x00000008


	//----- nvinfo : EIATTR_FRAME_SIZE
	.align		4
.L_9:
        /*003c*/ 	.byte	0x04, 0x11
        /*003e*/ 	.short	(.L_11 - .L_10)
	.align		4
.L_10:
        /*0040*/ 	.word	index@(_Z6warmupPj)
        /*0044*/ 	.word	0x00000000


	//----- nvinfo : EIATTR_MIN_STACK_SIZE
	.align		4
.L_11:
        /*0048*/ 	.byte	0x04, 0x12
        /*004a*/ 	.short	(.L_13 - .L_12)
	.align		4
.L_12:
        /*004c*/ 	.word	index@(_Z6warmupPj)
        /*0050*/ 	.word	0x00000000


	//----- nvinfo : EIATTR_MIN_STACK_SIZE
	.align		4
.L_13:
        /*0054*/ 	.byte	0x04, 0x12
        /*0056*/ 	.short	(.L_15 - .L_14)
	.align		4
.L_14:
        /*0058*/ 	.word	index@(_Z11epsilonDistP9pointDatadPi)
        /*005c*/ 	.word	0x00000000
.L_15:


//--------------------- .nv.compat                --------------------------
	.section	.nv.compat,"",@"SHT_CUDA_COMPAT_INFO"
	.align	4
        /*0000*/ 	.byte	0x02, 0x09, 0x00, 0x00, 0x02, 0x02, 0x01, 0x00, 0x02, 0x05, 0x05, 0x00, 0x03, 0x07, 0x01, 0x01
        /*0010*/ 	.byte	0x02, 0x03, 0x00, 0x00, 0x02, 0x06, 0x01, 0x00, 0x04, 0x0b, 0x08, 0x00, 0x01, 0x00, 0x00, 0x00
        /*0020*/ 	.byte	0x00, 0x00, 0x00, 0x00


//--------------------- .nv.info._Z6warmupPj      --------------------------
	.section	.nv.info._Z6warmupPj,"",@"SHT_CUDA_INFO"
	.sectionflags	@""
	.align	4


	//----- nvinfo : EIATTR_CUDA_API_VERSION
	.align		4
        /*0000*/ 	.byte	0x04, 0x37
        /*0002*/ 	.short	(.L_17 - .L_16)
.L_16:
        /*0004*/ 	.word	0x00000082


	//----- nvinfo : EIATTR_KPARAM_INFO
	.align		4
.L_17:
        /*0008*/ 	.byte	0x04, 0x17
        /*000a*/ 	.short	(.L_19 - .L_18)
.L_18:
        /*000c*/ 	.word	0x00000000
        /*0010*/ 	.short	0x0000
        /*0012*/ 	.short	0x0000
        /*0014*/ 	.byte	0x00, 0xf5, 0x21, 0x00


	//----- nvinfo : EIATTR_SPARSE_MMA_MASK
	.align		4
.L_19:
        /*0018*/ 	.byte	0x03, 0x50
        /*001a*/ 	.short	0x0000


	//----- nvinfo : EIATTR_MAXREG_COUNT
	.align		4
        /*001c*/ 	.byte	0x03, 0x1b
        /*001e*/ 	.short	0x00ff


	//----- nvinfo : EIATTR_MERCURY_ISA_VERSION
	.align		4
        /*0020*/ 	.byte	0x03, 0x5f
        /*0022*/ 	.short	0x0101


	//----- nvinfo : EIATTR_VRC_CTA_INIT_COUNT
	.align		4
        /*0024*/ 	.byte	0x02, 0x4a
	.zero		1
	.zero		1


	//----- nvinfo : EIATTR_EXIT_INSTR_OFFSETS
	.align		4
        /*0028*/ 	.byte	0x04, 0x1c
        /*002a*/ 	.short	(.L_21 - .L_20)


	//   ....[0]....
.L_20:
        /*002c*/ 	.word	0x00000030


	//   ....[1]....
        /*0030*/ 	.word	0x00000080


	//----- nvinfo : EIATTR_CBANK_PARAM_SIZE
	.align		4
.L_21:
        /*0034*/ 	.byte	0x03, 0x19
        /*0036*/ 	.short	0x0008


	//----- nvinfo : EIATTR_PARAM_CBANK
	.align		4
        /*0038*/ 	.byte	0x04, 0x0a
        /*003a*/ 	.short	(.L_23 - .L_22)
	.align		4
.L_22:
        /*003c*/ 	.word	index@(.nv.constant0._Z6warmupPj)
        /*0040*/ 	.short	0x0380
        /*0042*/ 	.short	0x0008


	//----- nvinfo : EIATTR_SW_WAR
	.align		4
.L_23:
        /*0044*/ 	.byte	0x04, 0x36
        /*0046*/ 	.short	(.L_25 - .L_24)
.L_24:
        /*0048*/ 	.word	0x00000008
.L_25:


//--------------------- .nv.info._Z11epsilonDistP9pointDatadPi --------------------------
	.section	.nv.info._Z11epsilonDistP9pointDatadPi,"",@"SHT_CUDA_INFO"
	.sectionflags	@""
	.align	4


	//----- nvinfo : EIATTR_CUDA_API_VERSION
	.align		4
        /*0000*/ 	.byte	0x04, 0x37
        /*0002*/ 	.short	(.L_27 - .L_26)
.L_26:
        /*0004*/ 	.word	0x00000082


	//----- nvinfo : EIATTR_KPARAM_INFO
	.align		4
.L_27:
        /*0008*/ 	.byte	0x04, 0x17
        /*000a*/ 	.short	(.L_29 - .L_28)
.L_28:
        /*000c*/ 	.word	0x00000000
        /*0010*/ 	.short	0x0002
        /*0012*/ 	.short	0x0010
        /*0014*/ 	.byte	0x00, 0xf5, 0x21, 0x00


	//----- nvinfo : EIATTR_KPARAM_INFO
	.align		4
.L_29:
        /*0018*/ 	.byte	0x04, 0x17
        /*001a*/ 	.short	(.L_31 - .L_30)
.L_30:
        /*001c*/ 	.word	0x00000000
        /*0020*/ 	.short	0x0001
        /*0022*/ 	.short	0x0008
        /*0024*/ 	.byte	0x00, 0xf0, 0x21, 0x00


	//----- nvinfo : EIATTR_KPARAM_INFO
	.align		4
.L_31:
        /*0028*/ 	.byte	0x04, 0x17
        /*002a*/ 	.short	(.L_33 - .L_32)
.L_32:
        /*002c*/ 	.word	0x00000000
        /*0030*/ 	.short	0x0000
        /*0032*/ 	.short	0x0000
        /*0034*/ 	.byte	0x00, 0xf5, 0x21, 0x00


	//----- nvinfo : EIATTR_SPARSE_MMA_MASK
	.align		4
.L_33:
        /*0038*/ 	.byte	0x03, 0x50
        /*003a*/ 	.short	0x0000


	//----- nvinfo : EIATTR_MAXREG_COUNT
	.align		4
        /*003c*/ 	.byte	0x03, 0x1b
        /*003e*/ 	.short	0x00ff


	//----- nvinfo : EIATTR_MERCURY_ISA_VERSION
	.align		4
        /*0040*/ 	.byte	0x03, 0x5f
        /*0042*/ 	.short	0x0101


	//----- nvinfo : EIATTR_VRC_CTA_INIT_COUNT
	.align		4
        /*0044*/ 	.byte	0x02, 0x4a
	.zero		1
	.zero		1


	//----- nvinfo : EIATTR_EXIT_INSTR_OFFSETS
	.align		4
        /*0048*/ 	.byte	0x04, 0x1c
        /*004a*/ 	.short	(.L_35 - .L_34)


	//   ....[0]....
.L_34:
        /*004c*/ 	.word	0x00000060


	//   ....[1]....
        /*0050*/ 	.word	0x00001490


	//----- nvinfo : EIATTR_CRS_STACK_SIZE
	.align		4
.L_35:
        /*0054*/ 	.byte	0x04, 0x1e
        /*0056*/ 	.short	(.L_37 - .L_36)
.L_36:
        /*0058*/ 	.word	0x00000000


	//----- nvinfo : EIATTR_CBANK_PARAM_SIZE
	.align		4
.L_37:
        /*005c*/ 	.byte	0x03, 0x19
        /*005e*/ 	.short	0x0018


	//----- nvinfo : EIATTR_PARAM_CBANK
	.align		4
        /*0060*/ 	.byte	0x04, 0x0a
        /*0062*/ 	.short	(.L_39 - .L_38)
	.align		4
.L_38:
        /*0064*/ 	.word	index@(.nv.constant0._Z11epsilonDistP9pointDatadPi)
        /*0068*/ 	.short	0x0380
        /*006a*/ 	.short	0x0018


	//----- nvinfo : EIATTR_SW_WAR
	.align		4
.L_39:
        /*006c*/ 	.byte	0x04, 0x36
        /*006e*/ 	.short	(.L_41 - .L_40)
.L_40:
        /*0070*/ 	.word	0x00000008
.L_41:


//--------------------- .nv.callgraph             --------------------------
	.section	.nv.callgraph,"",@"SHT_CUDA_CALLGRAPH"
	.align	4
	.sectionentsize	8
	.align		4
        /*0000*/ 	.word	0x00000000
	.align		4
        /*0004*/ 	.word	0xffffffff
	.align		4
        /*0008*/ 	.word	0x00000000
	.align		4
        /*000c*/ 	.word	0xfffffffe
	.align		4
        /*0010*/ 	.word	0x00000000
	.align		4
        /*0014*/ 	.word	0xfffffffd
	.align		4
        /*0018*/ 	.word	0x00000000
	.align		4
        /*001c*/ 	.word	0xfffffffc


//--------------------- .text._Z6warmupPj         --------------------------
	.section	.text._Z6warmupPj,"ax",@progbits
	.align	128
        .global         _Z6warmupPj
        .type           _Z6warmupPj,@function
        .size           _Z6warmupPj,(.L_x_46 - _Z6warmupPj)
        .other          _Z6warmupPj,@"STO_CUDA_ENTRY STV_DEFAULT"
_Z6warmupPj:
.text._Z6warmupPj:
[----:B------:R-:W-:Y:S01]  /*0000*/  LDC R1, c[0x0][0x37c] ;  /* 0x0000df00ff017b82 */ /* 0x000fe20000000800 */
[----:B------:R-:W0:Y:S02]  /*0010*/  S2R R0, SR_TID.X ;  /* 0x0000000000007919 */ /* 0x000e240000002100 */
[----:B0-----:R-:W-:-:S13]  /*0020*/  ISETP.NE.AND P0, PT, R0, RZ, PT ;  /* 0x000000ff0000720c */ /* 0x001fda0003f05270 */
[----:B------:R-:W-:Y:S05]  /*0030*/  @P0 EXIT ;  /* 0x000000000000094d */ /* 0x000fea0003800000 */
[----:B------:R-:W0:Y:S01]  /*0040*/  LDC.64 R2, c[0x0][0x380] ;  /* 0x0000e000ff027b82 */ /* 0x000e220000000a00 */
[----:B------:R-:W0:Y:S01]  /*0050*/  LDCU.64 UR4, c[0x0][0x358] ;  /* 0x00006b00ff0477ac */ /* 0x000e220008000a00 */
[----:B------:R-:W-:-:S05]  /*0060*/  HFMA2 R5, -RZ, RZ, 0, 3.3080577850341796875e-05 ;  /* 0x0000022bff057431 */ /* 0x000fca00000001ff */
[----:B0-----:R-:W-:Y:S01]  /*0070*/  STG.E desc[UR4][R2.64], R5 ;  /* 0x0000000502007986 */ /* 0x001fe2000c101904 */
[----:B------:R-:W-:Y:S05]  /*0080*/  EXIT ;  /* 0x000000000000794d */ /* 0x000fea0003800000 */
.L_x_0:
[----:B------:R-:W-:-:S00]  /*0090*/  BRA `(.L_x_0) ;  /* 0xfffffffc00fc7947 */ /* 0x000fc0000383ffff */
[----:B------:R-:W-:-:S00]  /*00a0*/  NOP ;  /* 0x0000000000007918 */ /* 0x000fc00000000000 */
        /* <DEDUP_REMOVED lines=13> */
.L_x_46:


//--------------------- .text._Z11epsilonDistP9pointDatadPi --------------------------
	.section	.text._Z11epsilonDistP9pointDatadPi,"ax",@progbits
	.align	128
        .global         _Z11epsilonDistP9pointDatadPi
        .type           _Z11epsilonDistP9pointDatadPi,@function
        .size           _Z11epsilonDistP9pointDatadPi,(.L_x_45 - _Z11epsilonDistP9pointDatadPi)
        .other          _Z11epsilonDistP9pointDatadPi,@"STO_CUDA_ENTRY STV_DEFAULT"
_Z11epsilonDistP9pointDatadPi:
.text._Z11epsilonDistP9pointDatadPi:
[----:B------:R-:W-:Y:S01]  /*0000*/  LDC R1, c[0x0][0x37c] ;  /* 0x0000df00ff017b82 */ /* 0x000fe20000000800 */
[----:B------:R-:W0:Y:S07]  /*0010*/  S2R R4, SR_TID.X ;  /* 0x0000000000047919 */ /* 0x000e2e0000002100 */
[----:B------:R-:W0:Y:S08]  /*0020*/  S2UR UR4, SR_CTAID.X ;  /* 0x00000000000479c3 */ /* 0x000e300000002500 */
[----:B------:R-:W0:Y:S02]  /*0030*/  LDC R5, c[0x0][0x360] ;  /* 0x0000d800ff057b82 */ /* 0x000e240000000800 */
[----:B0-----:R-:W-:-:S05]  /*0040*/  IMAD R5, R5, UR4, R4 ;  /* 0x0000000405057c24 */ /* 0x001fca000f8e0204 */
[----:B------:R-:W-:-:S13]  /*0050*/  ISETP.GT.U32.AND P0, PT, R5, 0x1869f, PT ;  /* 0x0001869f0500780c */ /* 0x000fda0003f04070 */
[----:B------:R-:W-:Y:S05]  /*0060*/  @P0 EXIT ;  /* 0x000000000000094d */ /* 0x000fea0003800000 */
[----:B------:R-:W0:Y:S01]  /*0070*/  LDC.64 R6, c[0x0][0x380] ;  /* 0x0000e000ff067b82 */ /* 0x000e220000000a00 */
[----:B------:R-:W1:Y:S07]  /*0080*/  LDCU.64 UR6, c[0x0][0x358] ;  /* 0x00006b00ff0677ac */ /* 0x000e6e0008000a00 */
[----:B------:R-:W2:Y:S01]  /*0090*/  S2UR UR5, SR_CgaCtaId ;  /* 0x00000000000579c3 */ /* 0x000ea20000008800 */
[----:B------:R-:W-:Y:S01]  /*00a0*/  UMOV UR4, 0x400 ;  /* 0x0000040000047882 */ /* 0x000fe20000000000 */
[----:B------:R-:W3:Y:S01]  /*00b0*/  LDCU.64 UR10, c[0x0][0x388] ;  /* 0x00007100ff0a77ac */ /* 0x000ee20008000a00 */
[----:B0-----:R-:W-:-:S05]  /*00c0*/  IMAD.WIDE.U32 R6, R5, 0x10, R6 ;  /* 0x0000001005067825 */ /* 0x001fca00078e0006 */
[----:B-1----:R-:W4:Y:S04]  /*00d0*/  LDG.E.64 R12, desc[UR6][R6.64] ;  /* 0x00000006060c7981 */ /* 0x002f28000c1e1b00 */
[----:B------:R-:W4:Y:S01]  /*00e0*/  LDG.E.64 R14, desc[UR6][R6.64+0x8] ;  /* 0x00000806060e7981 */ /* 0x000f22000c1e1b00 */
[----:B--2---:R-:W-:Y:S01]  /*00f0*/  ULEA UR4, UR5, UR4, 0x18 ;  /* 0x0000000405047291 */ /* 0x004fe2000f8ec0ff */
[----:B------:R-:W-:Y:S01]  /*0100*/  ISETP.NE.AND P0, PT, R5, 0x1869f, PT ;  /* 0x0001869f0500780c */ /* 0x000fe20003f05270 */
[----:B------:R-:W-:Y:S01]  /*0110*/  BSSY.RECONVERGENT B1, `(.L_x_1) ;  /* 0x0000132000017945 */ /* 0x000fe20003800200 */
[----:B------:R-:W-:-:S03]  /*0120*/  IMAD.MOV.U32 R3, RZ, RZ, RZ ;  /* 0x000000ffff037224 */ /* 0x000fc600078e00ff */
[----:B------:R-:W-:-:S05]  /*0130*/  LEA R9, R4, UR4, 0x4 ;  /* 0x0000000404097c11 */ /* 0x000fca000f8e20ff */
[----:B----4-:R0:W-:Y:S03]  /*0140*/  STS.128 [R9], R12 ;  /* 0x0000000c09007388 */ /* 0x0101e60000000c00 */
[----:B---3--:R-:W-:Y:S05]  /*0150*/  @!P0 BRA `(.L_x_2) ;  /* 0x0000001000b48947 */ /* 0x008fea0003800000 */
[----:B------:R-:W-:Y:S01]  /*0160*/  ISETP.GT.U32.AND P0, PT, R5, 0x1869d, PT ;  /* 0x0001869d0500780c */ /* 0x000fe20003f04070 */
[----:B------:R-:W-:Y:S01]  /*0170*/  BSSY.RECONVERGENT B0, `(.L_x_3) ;  /* 0x00000c8000007945 */ /* 0x000fe20003800200 */
[----:B------:R-:W-:Y:S02]  /*0180*/  IMAD.MOV.U32 R3, RZ, RZ, RZ ;  /* 0x000000ffff037224 */ /* 0x000fe400078e00ff */
[----:B------:R-:W-:-:S09]  /*0190*/  IMAD.MOV.U32 R2, RZ, RZ, 0x1869e ;  /* 0x0001869eff027424 */ /* 0x000fd200078e00ff */
[----:B------:R-:W-:Y:S05]  /*01a0*/  @P0 BRA `(.L_x_4) ;  /* 0x0000000c00100947 */ /* 0x000fea0003800000 */
[----:B------:R-:W-:Y:S01]  /*01b0*/  IADD3 R0, PT, PT, -R5, 0x1869f, RZ ;  /* 0x0001869f05007810 */ /* 0x000fe20007ffe1ff */
[----:B------:R-:W-:Y:S01]  /*01c0*/  HFMA2 R3, -RZ, RZ, 0, 0 ;  /* 0x00000000ff037431 */ /* 0x000fe200000001ff */
[----:B------:R-:W-:Y:S01]  /*01d0*/  IADD3 R6, P0, PT, R6, 0x18, RZ ;  /* 0x0000001806067810 */ /* 0x000fe20007f1e0ff */
[----:B------:R-:W-:Y:S01]  /*01e0*/  IMAD.MOV.U32 R2, RZ, RZ, R5 ;  /* 0x000000ffff027224 */ /* 0x000fe200078e0005 */
[----:B------:R-:W-:-:S03]  /*01f0*/  SHF.R.U32.HI R0, RZ, 0x1, R0 ;  /* 0x00000001ff007819 */ /* 0x000fc60000011600 */
[----:B------:R-:W-:Y:S02]  /*0200*/  IMAD.X R7, RZ, RZ, R7, P0 ;  /* 0x000000ffff077224 */ /* 0x000fe400000e0607 */
[----:B------:R-:W-:-:S05]  /*0210*/  IMAD.SHL.U32 R0, R0, 0x2, RZ ;  /* 0x0000000200007824 */ /* 0x000fca00078e00ff */
[----:B------:R-:W-:-:S05]  /*0220*/  LOP3.LUT R0, R0, 0x1fffe, RZ, 0xe2, !PT ;  /* 0x0001fffe00007812 */ /* 0x000fca00078ee2ff */
[----:B------:R-:W-:-:S07]  /*0230*/  IMAD.MOV R0, RZ, RZ, -R0 ;  /* 0x000000ffff007224 */ /* 0x000fce00078e0a00 */
.L_x_27:
[----:B0-----:R-:W2:Y:S04]  /*0240*/  LDG.E.64 R8, desc[UR6][R6.64] ;  /* 0x0000000606087981 */ /* 0x001ea8000c1e1b00 */
[----:B------:R-:W3:Y:S01]  /*0250*/  LDG.E.64 R10, desc[UR6][R6.64+-0x8] ;  /* 0xfffff806060a7981 */ /* 0x000ee2000c1e1b00 */
[----:B------:R-:W-:Y:S01]  /*0260*/  IMAD.U32 R16, RZ, RZ, UR10 ;  /* 0x0000000aff107e24 */ /* 0x000fe2000f8e00ff */
[----:B------:R-:W-:Y:S01]  /*0270*/  BSSY.RECONVERGENT B2, `(.L_x_5) ;  /* 0x0000059000027945 */ /* 0x000fe20003800200 */
[----:B------:R-:W-:Y:S02]  /*0280*/  IMAD.U32 R17, RZ, RZ, UR11 ;  /* 0x0000000bff117e24 */ /* 0x000fe4000f8e00ff */
[----:B------:R-:W-:-:S05]  /*0290*/  VIADD R0, R0, 0x2 ;  /* 0x0000000200007836 */ /* 0x000fca0000000000 */
[----:B------:R-:W-:Y:S01]  /*02a0*/  ISETP.NE.AND P1, PT, R0, RZ, PT ;  /* 0x000000ff0000720c */ /* 0x000fe20003f25270 */
[----:B--2---:R-:W-:Y:S02]  /*02b0*/  DADD R8, R14, -R8 ;  /* 0x000000000e087229 */ /* 0x004fe40000000808 */
[----:B---3--:R-:W-:-:S06]  /*02c0*/  DADD R10, R12, -R10 ;  /* 0x000000000c0a7229 */ /* 0x008fcc000000080a */
[----:B------:R-:W-:-:S06]  /*02d0*/  DSETP.GTU.AND P0, PT, |R8|, R16, PT ;  /* 0x000000100800722a */ /* 0x000fcc0003f0c200 */
[----:B------:R-:W-:-:S14]  /*02e0*/  DSETP.GTU.OR P0, PT, |R10|, R16, P0 ;  /* 0x000000100a00722a */ /* 0x000fdc000070c600 */
[----:B------:R-:W-:Y:S05]  /*02f0*/  @P0 BRA `(.L_x_6) ;  /* 0x0000000400400947 */ /* 0x000fea0003800000 */
[----:B------:R-:W-:Y:S01]  /*0300*/  DADD R18, -RZ, |R10| ;  /* 0x00000000ff127229 */ /* 0x000fe2000000050a */
[----:B------:R-:W-:Y:S01]  /*0310*/  BSSY.RECONVERGENT B3, `(.L_x_7) ;  /* 0x0000004000037945 */ /* 0x000fe20003800200 */
[----:B------:R-:W-:-:S08]  /*0320*/  MOV R34, 0x350 ;  /* 0x0000035000227802 */ /* 0x000fd00000000f00 */
[----:B------:R-:W-:-:S07]  /*0330*/  IMAD.MOV.U32 R5, RZ, RZ, R19 ;  /* 0x000000ffff057224 */ /* 0x000fce00078e0013 */
[----:B------:R-:W-:Y:S05]  /*0340*/  CALL.REL.NOINC `($_Z11epsilonDistP9pointDatadPi$__internal_accurate_pow) ;  /* 0x0000001000f87944 */ /* 0x000fea0003c00000 */
[----:B------:R-:W-:Y:S05]  /*0350*/  BSYNC.RECONVERGENT B3 ;  /* 0x0000000000037941 */ /* 0x000fea0003800200 */
.L_x_7:
[C---:B------:R-:W-:Y:S01]  /*0360*/  DADD R16, |R10|.reuse, 2 ;  /* 0x400000000a107429 */ /* 0x040fe20000000200 */
[----:B------:R-:W-:Y:S01]  /*0370*/  BSSY.RECONVERGENT B3, `(.L_x_8) ;  /* 0x0000011000037945 */ /* 0x000fe20003800200 */
[----:B------:R-:W-:Y:S02]  /*0380*/  DADD R20, -RZ, |R8| ;  /* 0x00000000ff147229 */ /* 0x000fe40000000508 */
[C---:B------:R-:W-:Y:S02]  /*0390*/  DSETP.NEU.AND P2, PT, R10.reuse, RZ, PT ;  /* 0x000000ff0a00722a */ /* 0x040fe40003f4d000 */
[----:B------:R-:W-:-:S04]  /*03a0*/  DSETP.NEU.AND P0, PT, |R10|, 1, PT ;  /* 0x3ff000000a00742a */ /* 0x000fc80003f0d200 */
[----:B------:R-:W-:Y:S02]  /*03b0*/  LOP3.LUT R16, R17, 0x7ff00000, RZ, 0xc0, !PT ;  /* 0x7ff0000011107812 */ /* 0x000fe400078ec0ff */
[----:B------:R-:W-:Y:S01]  /*03c0*/  FSEL R17, R18, RZ, P2 ;  /* 0x000000ff12117208 */ /* 0x000fe20001000000 */
[----:B------:R-:W-:Y:S01]  /*03d0*/  IMAD.MOV.U32 R18, RZ, RZ, R20 ;  /* 0x000000ffff127224 */ /* 0x000fe200078e0014 */
[----:B------:R-:W-:Y:S02]  /*03e0*/  ISETP.NE.AND P3, PT, R16, 0x7ff00000, PT ;  /* 0x7ff000001000780c */ /* 0x000fe40003f65270 */
[----:B------:R-:W-:Y:S02]  /*03f0*/  FSEL R16, R5, RZ, P2 ;  /* 0x000000ff05107208 */ /* 0x000fe40001000000 */
[----:B------:R-:W-:-:S09]  /*0400*/  MOV R5, R21 ;  /* 0x0000001500057202 */ /* 0x000fd20000000f00 */
[----:B------:R-:W-:Y:S05]  /*0410*/  @P3 BRA `(.L_x_9) ;  /* 0x0000000000183947 */ /* 0x000fea0003800000 */
[----:B------:R-:W-:-:S14]  /*0420*/  DSETP.NAN.AND P2, PT, R10, R10, PT ;  /* 0x0000000a0a00722a */ /* 0x000fdc0003f48000 */
[----:B------:R-:W-:Y:S01]  /*0430*/  @P2 DADD R16, |R10|, 2 ;  /* 0x400000000a102429 */ /* 0x000fe20000000200 */
[----:B------:R-:W-:Y:S10]  /*0440*/  @P2 BRA `(.L_x_9) ;  /* 0x00000000000c2947 */ /* 0x000ff40003800000 */
[----:B------:R-:W-:-:S14]  /*0450*/  DSETP.NEU.AND P2, PT, |R10|, +INF , PT ;  /* 0x7ff000000a00742a */ /* 0x000fdc0003f4d200 */
[----:B------:R-:W-:Y:S02]  /*0460*/  @!P2 IMAD.MOV.U32 R16, RZ, RZ, 0x0 ;  /* 0x00000000ff10a424 */ /* 0x000fe400078e00ff */
[----:B------:R-:W-:-:S07]  /*0470*/  @!P2 IMAD.MOV.U32 R17, RZ, RZ, 0x7ff00000 ;  /* 0x7ff00000ff11a424 */ /* 0x000fce00078e00ff */
.L_x_9:
[----:B------:R-:W-:Y:S05]  /*0480*/  BSYNC.RECONVERGENT B3 ;  /* 0x0000000000037941 */ /* 0x000fea0003800200 */
.L_x_8:
[----:B------:R-:W-:Y:S01]  /*0490*/  BSSY.RECONVERGENT B3, `(.L_x_10) ;  /* 0x0000005000037945 */ /* 0x000fe20003800200 */
[----:B------:R-:W-:Y:S02]  /*04a0*/  FSEL R10, R16, RZ, P0 ;  /* 0x000000ff100a7208 */ /* 0x000fe40000000000 */
[----:B------:R-:W-:Y:S02]  /*04b0*/  FSEL R11, R17, 1.875, P0 ;  /* 0x3ff00000110b7808 */ /* 0x000fe40000000000 */
[----:B------:R-:W-:-:S07]  /*04c0*/  MOV R34, 0x4e0 ;  /* 0x000004e000227802 */ /* 0x000fce0000000f00 */
[----:B------:R-:W-:Y:S05]  /*04d0*/  CALL.REL.NOINC `($_Z11epsilonDistP9pointDatadPi$__internal_accurate_pow) ;  /* 0x0000001000947944 */ /* 0x000fea0003c00000 */
[----:B------:R-:W-:Y:S05]  /*04e0*/  BSYNC.RECONVERGENT B3 ;  /* 0x0000000000037941 */ /* 0x000fea0003800200 */
.L_x_10:
[C---:B------:R-:W-:Y:S01]  /*04f0*/  DADD R16, |R8|.reuse, 2 ;  /* 0x4000000008107429 */ /* 0x040fe20000000200 */
[----:B------:R-:W-:Y:S01]  /*0500*/  BSSY.RECONVERGENT B3, `(.L_x_11) ;  /* 0x000000e000037945 */ /* 0x000fe20003800200 */
[C---:B------:R-:W-:Y:S02]  /*0510*/  DSETP.NEU.AND P2, PT, R8.reuse, RZ, PT ;  /* 0x000000ff0800722a */ /* 0x040fe40003f4d000 */
[----:B------:R-:W-:-:S06]  /*0520*/  DSETP.NEU.AND P0, PT, |R8|, 1, PT ;  /* 0x3ff000000800742a */ /* 0x000fcc0003f0d200 */
[----:B------:R-:W-:Y:S02]  /*0530*/  LOP3.LUT R16, R17, 0x7ff00000, RZ, 0xc0, !PT ;  /* 0x7ff0000011107812 */ /* 0x000fe400078ec0ff */
[----:B------:R-:W-:Y:S02]  /*0540*/  FSEL R17, R18, RZ, P2 ;  /* 0x000000ff12117208 */ /* 0x000fe40001000000 */
[----:B------:R-:W-:Y:S02]  /*0550*/  ISETP.NE.AND P3, PT, R16, 0x7ff00000, PT ;  /* 0x7ff000001000780c */ /* 0x000fe40003f65270 */
[----:B------:R-:W-:-:S11]  /*0560*/  FSEL R16, R5, RZ, P2 ;  /* 0x000000ff05107208 */ /* 0x000fd60001000000 */
[----:B------:R-:W-:Y:S05]  /*0570*/  @P3 BRA `(.L_x_12) ;  /* 0x0000000000183947 */ /* 0x000fea0003800000 */
[----:B------:R-:W-:-:S14]  /*0580*/  DSETP.NAN.AND P2, PT, R8, R8, PT ;  /* 0x000000080800722a */ /* 0x000fdc0003f48000 */
[----:B------:R-:W-:Y:S01]  /*0590*/  @P2 DADD R16, |R8|, 2 ;  /* 0x4000000008102429 */ /* 0x000fe20000000200 */
[----:B------:R-:W-:Y:S10]  /*05a0*/  @P2 BRA `(.L_x_12) ;  /* 0x00000000000c2947 */ /* 0x000ff40003800000 */
[----:B------:R-:W-:-:S14]  /*05b0*/  DSETP.NEU.AND P2, PT, |R8|, +INF , PT ;  /* 0x7ff000000800742a */ /* 0x000fdc0003f4d200 */
[----:B------:R-:W-:Y:S02]  /*05c0*/  @!P2 IMAD.MOV.U32 R16, RZ, RZ, 0x0 ;  /* 0x00000000ff10a424 */ /* 0x000fe400078e00ff */
[----:B------:R-:W-:-:S07]  /*05d0*/  @!P2 IMAD.MOV.U32 R17, RZ, RZ, 0x7ff00000 ;  /* 0x7ff00000ff11a424 */ /* 0x000fce00078e00ff */
.L_x_12:
[----:B------:R-:W-:Y:S05]  /*05e0*/  BSYNC.RECONVERGENT B3 ;  /* 0x0000000000037941 */ /* 0x000fea0003800200 */
.L_x_11:
[----:B------:R-:W-:Y:S01]  /*05f0*/  FSEL R16, R16, RZ, P0 ;  /* 0x000000ff10107208 */ /* 0x000fe20000000000 */
[----:B------:R-:W-:Y:S01]  /*0600*/  IMAD.MOV.U32 R18, RZ, RZ, 0x0 ;  /* 0x00000000ff127424 */ /* 0x000fe200078e00ff */
[----:B------:R-:W-:Y:S01]  /*0610*/  FSEL R17, R17, 1.875, P0 ;  /* 0x3ff0000011117808 */ /* 0x000fe20000000000 */
[----:B------:R-:W-:Y:S01]  /*0620*/  BSSY.RECONVERGENT B3, `(.L_x_13) ;  /* 0x0000017000037945 */ /* 0x000fe20003800200 */
[----:B------:R-:W-:-:S04]  /*0630*/  MOV R19, 0x3fd80000 ;  /* 0x3fd8000000137802 */ /* 0x000fc80000000f00 */
[----:B------:R-:W-:-:S06]  /*0640*/  DADD R16, R10, R16 ;  /* 0x000000000a107229 */ /* 0x000fcc0000000010 */
[----:B------:R-:W0:Y:S04]  /*0650*/  MUFU.RSQ64H R11, R17 ;  /* 0x00000011000b7308 */ /* 0x000e280000001c00 */
[----:B------:R-:W-:-:S05]  /*0660*/  VIADD R10, R17, 0xfcb00000 ;  /* 0xfcb00000110a7836 */ /* 0x000fca0000000000 */
[----:B------:R-:W-:Y:S01]  /*0670*/  ISETP.GE.U32.AND P0, PT, R10, 0x7ca00000, PT ;  /* 0x7ca000000a00780c */ /* 0x000fe20003f06070 */
[----:B0-----:R-:W-:-:S08]  /*0680*/  DMUL R8, R10, R10 ;  /* 0x0000000a0a087228 */ /* 0x001fd00000000000 */
[----:B------:R-:W-:-:S08]  /*0690*/  DFMA R8, R16, -R8, 1 ;  /* 0x3ff000001008742b */ /* 0x000fd00000000808 */
[----:B------:R-:W-:Y:S02]  /*06a0*/  DFMA R18, R8, R18, 0.5 ;  /* 0x3fe000000812742b */ /* 0x000fe40000000012 */
[----:B------:R-:W-:-:S08]  /*06b0*/  DMUL R8, R10, R8 ;  /* 0x000000080a087228 */ /* 0x000fd00000000000 */
[----:B------:R-:W-:-:S08]  /*06c0*/  DFMA R22, R18, R8, R10 ;  /* 0x000000081216722b */ /* 0x000fd0000000000a */
[----:B------:R-:W-:Y:S02]  /*06d0*/  DMUL R18, R16, R22 ;  /* 0x0000001610127228 */ /* 0x000fe40000000000 */
[----:B------:R-:W-:Y:S02]  /*06e0*/  VIADD R9, R23, 0xfff00000 ;  /* 0xfff0000017097836 */ /* 0x000fe40000000000 */
[----:B------:R-:W-:-:S04]  /*06f0*/  IMAD.MOV.U32 R8, RZ, RZ, R22 ;  /* 0x000000ffff087224 */ /* 0x000fc800078e0016 */
[----:B------:R-:W-:-:S08]  /*0700*/  DFMA R24, R18, -R18, R16 ;  /* 0x800000121218722b */ /* 0x000fd00000000010 */
[----:B------:R-:W-:Y:S01]  /*0710*/  DFMA R20, R24, R8, R18 ;  /* 0x000000081814722b */ /* 0x000fe20000000012 */
[----:B------:R-:W-:Y:S10]  /*0720*/  @!P0 BRA `(.L_x_14) ;  /* 0x0000000000188947 */ /* 0x000ff40003800000 */
[----:B------:R-:W-:Y:S01]  /*0730*/  MOV R5, R10 ;  /* 0x0000000a00057202 */ /* 0x000fe20000000f00 */
[----:B------:R-:W-:Y:S01]  /*0740*/  IMAD.MOV.U32 R8, RZ, RZ, R22 ;  /* 0x000000ffff087224 */ /* 0x000fe200078e0016 */
[----:B------:R-:W-:Y:S01]  /*0750*/  MOV R10, 0x790 ;  /* 0x00000790000a7802 */ /* 0x000fe20000000f00 */
[----:B------:R-:W-:Y:S02]  /*0760*/  IMAD.MOV.U32 R20, RZ, RZ, R24 ;  /* 0x000000ffff147224 */ /* 0x000fe400078e0018 */
[----:B------:R-:W-:-:S07]  /*0770*/  IMAD.MOV.U32 R21, RZ, RZ, R25 ;  /* 0x000000ffff157224 */ /* 0x000fce00078e0019 */
[----:B------:R-:W-:Y:S05]  /*0780*/  CALL.REL.NOINC `($__internal_0_$__cuda_sm20_dsqrt_rn_f64_mediumpath_v1) ;  /* 0x0000000c00447944 */ /* 0x000fea0003c00000 */
.L_x_14:
[----:B------:R-:W-:Y:S05]  /*0790*/  BSYNC.RECONVERGENT B3 ;  /* 0x0000000000037941 */ /* 0x000fea0003800200 */
.L_x_13:
[----:B------:R-:W-:Y:S02]  /*07a0*/  IMAD.U32 R16, RZ, RZ, UR10 ;  /* 0x0000000aff107e24 */ /* 0x000fe4000f8e00ff */
[----:B------:R-:W-:Y:S02]  /*07b0*/  IMAD.U32 R17, RZ, RZ, UR11 ;  /* 0x0000000bff117e24 */ /* 0x000fe4000f8e00ff */
[----:B------:R-:W-:-:S04]  /*07c0*/  VIADD R5, R3, 0x1 ;  /* 0x0000000103057836 */ /* 0x000fc80000000000 */
[----:B------:R-:W-:-:S14]  /*07d0*/  DSETP.GTU.AND P0, PT, R20, R16, PT ;  /* 0x000000101400722a */ /* 0x000fdc0003f0c000 */
[----:B------:R-:W-:-:S04]  /*07e0*/  @P0 IMAD.MOV R5, RZ, RZ, R3 ;  /* 0x000000ffff050224 */ /* 0x000fc800078e0203 */
[----:B------:R-:W-:-:S07]  /*07f0*/  IMAD.MOV.U32 R3, RZ, RZ, R5 ;  /* 0x000000ffff037224 */ /* 0x000fce00078e0005 */
.L_x_6:
[----:B------:R-:W-:Y:S05]  /*0800*/  BSYNC.RECONVERGENT B2 ;  /* 0x0000000000027941 */ /* 0x000fea0003800200 */
.L_x_5:
[----:B------:R-:W2:Y:S04]  /*0810*/  LDG.E.64 R8, desc[UR6][R6.64+0x10] ;  /* 0x0000100606087981 */ /* 0x000ea8000c1e1b00 */
[----:B------:R-:W3:Y:S01]  /*0820*/  LDG.E.64 R10, desc[UR6][R6.64+0x8] ;  /* 0x00000806060a7981 */ /* 0x000ee2000c1e1b00 */
[----:B------:R-:W-:Y:S01]  /*0830*/  BSSY.RECONVERGENT B2, `(.L_x_15) ;  /* 0x0000057000027945 */ /* 0x000fe20003800200 */
        /* <DEDUP_REMOVED lines=8> */
[----:B------:R-:W-:-:S07]  /*08c0*/  MOV R5, R19 ;  /* 0x0000001300057202 */ /* 0x000fce0000000f00 */
[----:B------:R-:W-:Y:S05]  /*08d0*/  CALL.REL.NOINC `($_Z11epsilonDistP9pointDatadPi$__internal_accurate_pow) ;  /* 0x0000000c00947944 */ /* 0x000fea0003c00000 */
[----:B------:R-:W-:Y:S05]  /*08e0*/  BSYNC.RECONVERGENT B3 ;  /* 0x0000000000037941 */ /* 0x000fea0003800200 */
.L_x_17:
[C---:B------:R-:W-:Y:S01]  /*08f0*/  DADD R16, |R10|.reuse, 2 ;  /* 0x400000000a107429 */ /* 0x040fe20000000200 */
[----:B------:R-:W-:Y:S01]  /*0900*/  BSSY.RECONVERGENT B3, `(.L_x_18) ;  /* 0x000000f000037945 */ /* 0x000fe20003800200 */
[----:B------:R-:W-:-:S08]  /*0910*/  DSETP.NEU.AND P0, PT, R10, RZ, PT ;  /* 0x000000ff0a00722a */ /* 0x000fd00003f0d000 */
[----:B------:R-:W-:Y:S02]  /*0920*/  LOP3.LUT R16, R17, 0x7ff00000, RZ, 0xc0, !PT ;  /* 0x7ff0000011107812 */ /* 0x000fe400078ec0ff */
[----:B------:R-:W-:Y:S02]  /*0930*/  FSEL R17, R18, RZ, P0 ;  /* 0x000000ff12117208 */ /* 0x000fe40000000000 */
[----:B------:R-:W-:Y:S02]  /*0940*/  ISETP.NE.AND P2, PT, R16, 0x7ff00000, PT ;  /* 0x7ff000001000780c */ /* 0x000fe40003f45270 */
[----:B------:R-:W-:-:S11]  /*0950*/  FSEL R16, R5, RZ, P0 ;  /* 0x000000ff05107208 */ /* 0x000fd60000000000 */
[----:B------:R-:W-:Y:S05]  /*0960*/  @P2 BRA `(.L_x_19) ;  /* 0x0000000000202947 */ /* 0x000fea0003800000 */
[----:B------:R-:W-:-:S14]  /*0970*/  DSETP.NAN.AND P0, PT, R10, R10, PT ;  /* 0x0000000a0a00722a */ /* 0x000fdc0003f08000 */
[----:B------:R-:W-:Y:S05]  /*0980*/  @P0 BRA `(.L_x_20) ;  /* 0x0000000000140947 */ /* 0x000fea0003800000 */
[----:B------:R-:W-:-:S14]  /*0990*/  DSETP.NEU.AND P0, PT, |R10|, +INF , PT ;  /* 0x7ff000000a00742a */ /* 0x000fdc0003f0d200 */
[----:B------:R-:W-:Y:S05]  /*09a0*/  @P0 BRA `(.L_x_19) ;  /* 0x0000000000100947 */ /* 0x000fea0003800000 */
[----:B------:R-:W-:Y:S02]  /*09b0*/  IMAD.MOV.U32 R16, RZ, RZ, 0x0 ;  /* 0x00000000ff107424 */ /* 0x000fe400078e00ff */
[----:B------:R-:W-:Y:S01]  /*09c0*/  IMAD.MOV.U32 R17, RZ, RZ, 0x7ff00000 ;  /* 0x7ff00000ff117424 */ /* 0x000fe200078e00ff */
[----:B------:R-:W-:Y:S06]  /*09d0*/  BRA `(.L_x_19) ;  /* 0x0000000000047947 */ /* 0x000fec0003800000 */
.L_x_20:
[----:B------:R-:W-:-:S11]  /*09e0*/  DADD R16, |R10|, 2 ;  /* 0x400000000a107429 */ /* 0x000fd60000000200 */
.L_x_19:
[----:B------:R-:W-:Y:S05]  /*09f0*/  BSYNC.RECONVERGENT B3 ;  /* 0x0000000000037941 */ /* 0x000fea0003800200 */
.L_x_18:
[----:B------:R-:W-:Y:S01]  /*0a00*/  DADD R18, -RZ, |R8| ;  /* 0x00000000ff127229 */ /* 0x000fe20000000508 */
[----:B------:R-:W-:Y:S01]  /*0a10*/  BSSY.RECONVERGENT B3, `(.L_x_21) ;  /* 0x0000007000037945 */ /* 0x000fe20003800200 */
[----:B------:R-:W-:Y:S01]  /*0a20*/  DSETP.NEU.AND P0, PT, |R10|, 1, PT ;  /* 0x3ff000000a00742a */ /* 0x000fe20003f0d200 */
[----:B------:R-:W-:-:S05]  /*0a30*/  MOV R34, 0xa80 ;  /* 0x00000a8000227802 */ /* 0x000fca0000000f00 */
[----:B------:R-:W-:Y:S02]  /*0a40*/  FSEL R10, R16, RZ, P0 ;  /* 0x000000ff100a7208 */ /* 0x000fe40000000000 */
[----:B------:R-:W-:Y:S01]  /*0a50*/  FSEL R11, R17, 1.875, P0 ;  /* 0x3ff00000110b7808 */ /* 0x000fe20000000000 */
[----:B------:R-:W-:-:S07]  /*0a60*/  IMAD.MOV.U32 R5, RZ, RZ, R19 ;  /* 0x000000ffff057224 */ /* 0x000fce00078e0013 */
[----:B------:R-:W-:Y:S05]  /*0a70*/  CALL.REL.NOINC `($_Z11epsilonDistP9pointDatadPi$__internal_accurate_pow) ;  /* 0x0000000c002c7944 */ /* 0x000fea0003c00000 */
[----:B------:R-:W-:Y:S05]  /*0a80*/  BSYNC.RECONVERGENT B3 ;  /* 0x0000000000037941 */ /* 0x000fea0003800200 */
.L_x_21:
        /* <DEDUP_REMOVED lines=15> */
.L_x_24:
[----:B------:R-:W-:-:S11]  /*0b80*/  DADD R16, |R8|, 2 ;  /* 0x4000000008107429 */ /* 0x000fd60000000200 */
.L_x_23:
[----:B------:R-:W-:Y:S05]  /*0b90*/  BSYNC.RECONVERGENT B3 ;  /* 0x0000000000037941 */ /* 0x000fea0003800200 */
.L_x_22:
[----:B------:R-:W-:Y:S01]  /*0ba0*/  DSETP.NEU.AND P0, PT, |R8|, 1, PT ;  /* 0x3ff000000800742a */ /* 0x000fe20003f0d200 */
[----:B------:R-:W-:Y:S01]  /*0bb0*/  IMAD.MOV.U32 R18, RZ, RZ, 0x0 ;  /* 0x00000000ff127424 */ /* 0x000fe200078e00ff */
[----:B------:R-:W-:Y:S01]  /*0bc0*/  BSSY.RECONVERGENT B3, `(.L_x_25) ;  /* 0x0000019000037945 */ /* 0x000fe20003800200 */
[----:B------:R-:W-:-:S03]  /*0bd0*/  IMAD.MOV.U32 R19, RZ, RZ, 0x3fd80000 ;  /* 0x3fd80000ff137424 */ /* 0x000fc600078e00ff */
[----:B------:R-:W-:Y:S02]  /*0be0*/  FSEL R16, R16, RZ, P0 ;  /* 0x000000ff10107208 */ /* 0x000fe40000000000 */
[----:B------:R-:W-:-:S06]  /*0bf0*/  FSEL R17, R17, 1.875, P0 ;  /* 0x3ff0000011117808 */ /* 0x000fcc0000000000 */
[----:B------:R-:W-:-:S06]  /*0c00*/  DADD R16, R10, R16 ;  /* 0x000000000a107229 */ /* 0x000fcc0000000010 */
[----:B------:R-:W0:Y:S04]  /*0c10*/  MUFU.RSQ64H R11, R17 ;  /* 0x00000011000b7308 */ /* 0x000e280000001c00 */
[----:B------:R-:W-:-:S04]  /*0c20*/  IADD3 R10, PT, PT, R17, -0x3500000, RZ ;  /* 0xfcb00000110a7810 */ /* 0x000fc80007ffe0ff */
[----:B------:R-:W-:Y:S02]  /*0c30*/  ISETP.GE.U32.AND P0, PT, R10, 0x7ca00000, PT ;  /* 0x7ca000000a00780c */ /* 0x000fe40003f06070 */
        /* <DEDUP_REMOVED lines=11> */
[----:B------:R-:W-:Y:S01]  /*0cf0*/  IMAD.MOV.U32 R5, RZ, RZ, R10 ;  /* 0x000000ffff057224 */ /* 0x000fe200078e000a */
[----:B------:R-:W-:Y:S01]  /*0d00*/  MOV R20, R24 ;  /* 0x0000001800147202 */ /* 0x000fe20000000f00 */
[----:B------:R-:W-:Y:S01]  /*0d10*/  IMAD.MOV.U32 R8, RZ, RZ, R22 ;  /* 0x000000ffff087224 */ /* 0x000fe200078e0016 */
[----:B------:R-:W-:Y:S01]  /*0d20*/  MOV R10, 0xd50 ;  /* 0x00000d50000a7802 */ /* 0x000fe20000000f00 */
[----:B------:R-:W-:-:S07]  /*0d30*/  IMAD.MOV.U32 R21, RZ, RZ, R25 ;  /* 0x000000ffff157224 */ /* 0x000fce00078e0019 */
[----:B------:R-:W-:Y:S05]  /*0d40*/  CALL.REL.NOINC `($__internal_0_$__cuda_sm20_dsqrt_rn_f64_mediumpath_v1) ;  /* 0x0000000400d47944 */ /* 0x000fea0003c00000 */
.L_x_26:
[----:B------:R-:W-:Y:S05]  /*0d50*/  BSYNC.RECONVERGENT B3 ;  /* 0x0000000000037941 */ /* 0x000fea0003800200 */
.L_x_25:
[----:B------:R-:W-:Y:S01]  /*0d60*/  DSETP.GTU.AND P0, PT, R20, UR10, PT ;  /* 0x0000000a14007e2a */ /* 0x000fe2000bf0c000 */
[----:B------:R-:W-:-:S13]  /*0d70*/  VIADD R5, R3, 0x1 ;  /* 0x0000000103057836 */ /* 0x000fda0000000000 */
[----:B------:R-:W-:-:S04]  /*0d80*/  @P0 IMAD.MOV R5, RZ, RZ, R3 ;  /* 0x000000ffff050224 */ /* 0x000fc800078e0203 */
[----:B------:R-:W-:-:S07]  /*0d90*/  IMAD.MOV.U32 R3, RZ, RZ, R5 ;  /* 0x000000ffff037224 */ /* 0x000fce00078e0005 */
.L_x_16:
[----:B------:R-:W-:Y:S05]  /*0da0*/  BSYNC.RECONVERGENT B2 ;  /* 0x0000000000027941 */ /* 0x000fea0003800200 */
.L_x_15:
[----:B------:R-:W-:Y:S02]  /*0db0*/  IADD3 R6, P0, PT, R6, 0x20, RZ ;  /* 0x0000002006067810 */ /* 0x000fe40007f1e0ff */
[----:B------:R-:W-:-:S03]  /*0dc0*/  IADD3 R2, PT, PT, R2, 0x2, RZ ;  /* 0x0000000202027810 */ /* 0x000fc60007ffe0ff */
[----:B------:R-:W-:Y:S01]  /*0dd0*/  IMAD.X R7, RZ, RZ, R7, P0 ;  /* 0x000000ffff077224 */ /* 0x000fe200000e0607 */
[----:B------:R-:W-:Y:S07]  /*0de0*/  @P1 BRA `(.L_x_27) ;  /* 0xfffffff400141947 */ /* 0x000fee000383ffff */
.L_x_4:
[----:B------:R-:W-:Y:S05]  /*0df0*/  BSYNC.RECONVERGENT B0 ;  /* 0x0000000000007941 */ /* 0x000fea0003800200 */
.L_x_3:
[----:B------:R-:W1:Y:S08]  /*0e00*/  S2UR UR4, SR_CTAID.X ;  /* 0x00000000000479c3 */ /* 0x000e700000002500 */
[----:B------:R-:W1:Y:S02]  /*0e10*/  LDC R5, c[0x0][0x360] ;  /* 0x0000d800ff057b82 */ /* 0x000e640000000800 */
[----:B-1----:R-:W-:-:S05]  /*0e20*/  IMAD R0, R5, UR4, R4 ;  /* 0x0000000405007c24 */ /* 0x002fca000f8e0204 */
[----:B------:R-:W-:-:S04]  /*0e30*/  LOP3.LUT R0, R0, 0x1, RZ, 0xc0, !PT ;  /* 0x0000000100007812 */ /* 0x000fc800078ec0ff */
[----:B------:R-:W-:-:S13]  /*0e40*/  ISETP.NE.U32.AND P0, PT, R0, 0x1, PT ;  /* 0x000000010000780c */ /* 0x000fda0003f05070 */
[----:B------:R-:W-:Y:S05]  /*0e50*/  @!P0 BRA `(.L_x_2) ;  /* 0x0000000400748947 */ /* 0x000fea0003800000 */
[----:B------:R-:W1:Y:S08]  /*0e60*/  LDC.64 R6, c[0x0][0x380] ;  /* 0x0000e000ff067b82 */ /* 0x000e700000000a00 */
[----:B------:R-:W2:Y:S01]  /*0e70*/  LDC.64 R16, c[0x0][0x388] ;  /* 0x0000e200ff107b82 */ /* 0x000ea20000000a00 */
[----:B-1----:R-:W-:-:S05]  /*0e80*/  IMAD.WIDE.U32 R6, R2, 0x10, R6 ;  /* 0x0000001002067825 */ /* 0x002fca00078e0006 */
[----:B------:R-:W3:Y:S04]  /*0e90*/  LDG.E.64 R10, desc[UR6][R6.64+0x18] ;  /* 0x00001806060a7981 */ /* 0x000ee8000c1e1b00 */
[----:B0-----:R-:W4:Y:S01]  /*0ea0*/  LDG.E.64 R8, desc[UR6][R6.64+0x10] ;  /* 0x0000100606087981 */ /* 0x001f22000c1e1b00 */
[----:B---3--:R-:W-:Y:S02]  /*0eb0*/  DADD R14, R14, -R10 ;  /* 0x000000000e0e7229 */ /* 0x008fe4000000080a */
[----:B----4-:R-:W-:-:S06]  /*0ec0*/  DADD R12, R12, -R8 ;  /* 0x000000000c0c7229 */ /* 0x010fcc0000000808 */
[----:B--2---:R-:W-:-:S06]  /*0ed0*/  DSETP.GTU.AND P0, PT, |R14|, R16, PT ;  /* 0x000000100e00722a */ /* 0x004fcc0003f0c200 */
        /* <DEDUP_REMOVED lines=8> */
.L_x_28:
        /* <DEDUP_REMOVED lines=15> */
.L_x_31:
[----:B------:R-:W-:-:S11]  /*1050*/  DADD R6, |R12|, 2 ;  /* 0x400000000c067429 */ /* 0x000fd60000000200 */
.L_x_30:
[----:B------:R-:W-:Y:S05]  /*1060*/  BSYNC.RECONVERGENT B0 ;  /* 0x0000000000007941 */ /* 0x000fea0003800200 */
.L_x_29:
        /* <DEDUP_REMOVED lines=9> */
.L_x_32:
        /* <DEDUP_REMOVED lines=12> */
[----:B------:R-:W-:Y:S01]  /*11c0*/  MOV R8, 0x0 ;  /* 0x0000000000087802 */ /* 0x000fe20000000f00 */
[----:B------:R-:W-:Y:S01]  /*11d0*/  IMAD.MOV.U32 R9, RZ, RZ, 0x7ff00000 ;  /* 0x7ff00000ff097424 */ /* 0x000fe200078e00ff */
[----:B------:R-:W-:Y:S06]  /*11e0*/  BRA `(.L_x_34) ;  /* 0x0000000000047947 */ /* 0x000fec0003800000 */
.L_x_35:
[----:B------:R-:W-:-:S11]  /*11f0*/  DADD R8, |R14|, 2 ;  /* 0x400000000e087429 */ /* 0x000fd60000000200 */
.L_x_34:
[----:B------:R-:W-:Y:S05]  /*1200*/  BSYNC.RECONVERGENT B0 ;  /* 0x0000000000007941 */ /* 0x000fea0003800200 */
.L_x_33:
        /* <DEDUP_REMOVED lines=16> */
[----:B------:R-:W-:Y:S01]  /*1310*/  VIADD R11, R13, 0xfff00000 ;  /* 0xfff000000d0b7836 */ /* 0x000fe20000000000 */
[----:B------:R-:W-:-:S05]  /*1320*/  MOV R10, R12 ;  /* 0x0000000c000a7202 */ /* 0x000fca0000000f00 */
[----:B------:R-:W-:-:S08]  /*1330*/  DFMA R20, R18, -R18, R16 ;  /* 0x800000121214722b */ /* 0x000fd00000000010 */
[----:B------:R-:W-:Y:S01]  /*1340*/  DFMA R8, R20, R10, R18 ;  /* 0x0000000a1408722b */ /* 0x000fe20000000012 */
[----:B------:R-:W-:Y:S10]  /*1350*/  @!P0 BRA `(.L_x_37) ;  /* 0x00000000001c8947 */ /* 0x000ff40003800000 */
[----:B------:R-:W-:Y:S01]  /*1360*/  IMAD.MOV.U32 R8, RZ, RZ, R12 ;  /* 0x000000ffff087224 */ /* 0x000fe200078e000c */
[----:B------:R-:W-:Y:S01]  /*1370*/  MOV R10, 0x13b0 ;  /* 0x000013b0000a7802 */ /* 0x000fe20000000f00 */
[----:B------:R-:W-:Y:S02]  /*1380*/  IMAD.MOV.U32 R5, RZ, RZ, R6 ;  /* 0x000000ffff057224 */ /* 0x000fe400078e0006 */
[----:B------:R-:W-:-:S07]  /*1390*/  IMAD.MOV.U32 R9, RZ, RZ, R11 ;  /* 0x000000ffff097224 */ /* 0x000fce00078e000b */
[----:B------:R-:W-:Y:S05]  /*13a0*/  CALL.REL.NOINC `($__internal_0_$__cuda_sm20_dsqrt_rn_f64_mediumpath_v1) ;  /* 0x00000000003c7944 */ /* 0x000fea0003c00000 */
[----:B------:R-:W-:Y:S02]  /*13b0*/  IMAD.MOV.U32 R8, RZ, RZ, R20 ;  /* 0x000000ffff087224 */ /* 0x000fe400078e0014 */
[----:B------:R-:W-:-:S07]  /*13c0*/  IMAD.MOV.U32 R9, RZ, RZ, R21 ;  /* 0x000000ffff097224 */ /* 0x000fce00078e0015 */
.L_x_37:
[----:B------:R-:W-:Y:S05]  /*13d0*/  BSYNC.RECONVERGENT B0 ;  /* 0x0000000000007941 */ /* 0x000fea0003800200 */
.L_x_36:
[----:B------:R-:W0:Y:S01]  /*13e0*/  LDCU.64 UR4, c[0x0][0x388] ;  /* 0x00007100ff0477ac */ /* 0x000e220008000a00 */
[----:B------:R-:W-:Y:S01]  /*13f0*/  IADD3 R0, PT, PT, R3, 0x1, RZ ;  /* 0x0000000103007810 */ /* 0x000fe20007ffe0ff */
[----:B0-----:R-:W-:-:S14]  /*1400*/  DSETP.GTU.AND P0, PT, R8, UR4, PT ;  /* 0x0000000408007e2a */ /* 0x001fdc000bf0c000 */
[----:B------:R-:W-:-:S04]  /*1410*/  @P0 IMAD.MOV R0, RZ, RZ, R3 ;  /* 0x000000ffff000224 */ /* 0x000fc800078e0203 */
[----:B------:R-:W-:-:S07]  /*1420*/  IMAD.MOV.U32 R3, RZ, RZ, R0 ;  /* 0x000000ffff037224 */ /* 0x000fce00078e0000 */
.L_x_2:
[----:B------:R-:W-:Y:S05]  /*1430*/  BSYNC.RECONVERGENT B1 ;  /* 0x0000000000017941 */ /* 0x000fea0003800200 */
.L_x_1:
[----:B------:R-:W1:Y:S02]  /*1440*/  LDC.64 R6, c[0x0][0x390] ;  /* 0x0000e400ff067b82 */ /* 0x000e640000000a00 */
[----:B-1----:R-:W-:-:S05]  /*1450*/  IMAD.WIDE.U32 R4, R4, 0x4, R6 ;  /* 0x0000000404047825 */ /* 0x002fca00078e0006 */
[----:B------:R-:W2:Y:S02]  /*1460*/  LDG.E R0, desc[UR6][R4.64] ;  /* 0x0000000604007981 */ /* 0x000ea4000c1e1900 */
[----:B--2---:R-:W-:-:S05]  /*1470*/  IMAD.IADD R3, R0, 0x1, R3 ;  /* 0x0000000100037824 */ /* 0x004fca00078e0203 */
[----:B------:R-:W-:Y:S01]  /*1480*/  STG.E desc[UR6][R4.64], R3 ;  /* 0x0000000304007986 */ /* 0x000fe2000c101906 */
[----:B------:R-:W-:Y:S05]  /*1490*/  EXIT ;  /* 0x000000000000794d */ /* 0x000fea0003800000 */
        .weak           $__internal_0_$__cuda_sm20_dsqrt_rn_f64_mediumpath_v1
        .type           $__internal_0_$__cuda_sm20_dsqrt_rn_f64_mediumpath_v1,@function
        .size           $__internal_0_$__cuda_sm20_dsqrt_rn_f64_mediumpath_v1,($_Z11epsilonDistP9pointDatadPi$__internal_accurate_pow - $__internal_0_$__cuda_sm20_dsqrt_rn_f64_mediumpath_v1)
$__internal_0_$__cuda_sm20_dsqrt_rn_f64_mediumpath_v1:
[----:B------:R-:W-:Y:S01]  /*14a0*/  ISETP.GE.U32.AND P0, PT, R5, -0x3400000, PT ;  /* 0xfcc000000500780c */ /* 0x000fe20003f06070 */
[----:B------:R-:W-:-:S12]  /*14b0*/  BSSY.RECONVERGENT B4, `(.L_x_38) ;  /* 0x0000023000047945 */ /* 0x000fd80003800200 */
[----:B------:R-:W-:Y:S05]  /*14c0*/  @!P0 BRA `(.L_x_39) ;  /* 0x0000000000208947 */ /* 0x000fea0003800000 */
[----:B------:R-:W-:-:S10]  /*14d0*/  DFMA.RM R8, R20, R8, R18 ;  /* 0x000000081408722b */ /* 0x000fd40000004012 */
[----:B------:R-:W-:-:S05]  /*14e0*/  IADD3 R18, P0, PT, R8, 0x1, RZ ;  /* 0x0000000108127810 */ /* 0x000fca0007f1e0ff */
[----:B------:R-:W-:-:S06]  /*14f0*/  IMAD.X R19, RZ, RZ, R9, P0 ;  /* 0x000000ffff137224 */ /* 0x000fcc00000e0609 */
[----:B------:R-:W-:-:S08]  /*1500*/  DFMA.RP R16, -R8, R18, R16 ;  /* 0x000000120810722b */ /* 0x000fd00000008110 */
[----:B------:R-:W-:-:S06]  /*1510*/  DSETP.GT.AND P0, PT, R16, RZ, PT ;  /* 0x000000ff1000722a */ /* 0x000fcc0003f04000 */
[----:B------:R-:W-:Y:S02]  /*1520*/  FSEL R8, R18, R8, P0 ;  /* 0x0000000812087208 */ /* 0x000fe40000000000 */
[----:B------:R-:W-:Y:S01]  /*1530*/  FSEL R9, R19, R9, P0 ;  /* 0x0000000913097208 */ /* 0x000fe20000000000 */
[----:B------:R-:W-:Y:S06]  /*1540*/  BRA `(.L_x_40) ;  /* 0x0000000000647947 */ /* 0x000fec0003800000 */
.L_x_39:
[----:B------:R-:W-:-:S14]  /*1550*/  DSETP.NE.AND P0, PT, R16, RZ, PT ;  /* 0x000000ff1000722a */ /* 0x000fdc0003f05000 */
[----:B------:R-:W-:Y:S05]  /*1560*/  @!P0 BRA `(.L_x_41) ;  /* 0x0000000000588947 */ /* 0x000fea0003800000 */
[----:B------:R-:W-:-:S13]  /*1570*/  ISETP.GE.AND P0, PT, R17, RZ, PT ;  /* 0x000000ff1100720c */ /* 0x000fda0003f06270 */
[----:B------:R-:W-:Y:S01]  /*1580*/  @!P0 IMAD.MOV.U32 R8, RZ, RZ, 0x0 ;  /* 0x00000000ff088424 */ /* 0x000fe200078e00ff */
[----:B------:R-:W-:Y:S01]  /*1590*/  @!P0 MOV R9, 0xfff80000 ;  /* 0xfff8000000098802 */ /* 0x000fe20000000f00 */
[----:B------:R-:W-:Y:S06]  /*15a0*/  @!P0 BRA `(.L_x_40) ;  /* 0x00000000004c8947 */ /* 0x000fec0003800000 */
[----:B------:R-:W-:-:S13]  /*15b0*/  ISETP.GT.AND P0, PT, R17, 0x7fefffff, PT ;  /* 0x7fefffff1100780c */ /* 0x000fda0003f04270 */
[----:B------:R-:W-:Y:S05]  /*15c0*/  @P0 BRA `(.L_x_41) ;  /* 0x0000000000400947 */ /* 0x000fea0003800000 */
[----:B------:R-:W-:Y:S01]  /*15d0*/  DMUL R16, R16, 8.11296384146066816958e+31 ;  /* 0x4690000010107828 */ /* 0x000fe20000000000 */
[----:B------:R-:W-:Y:S02]  /*15e0*/  IMAD.MOV.U32 R8, RZ, RZ, RZ ;  /* 0x000000ffff087224 */ /* 0x000fe400078e00ff */
[----:B------:R-:W-:Y:S02]  /*15f0*/  IMAD.MOV.U32 R20, RZ, RZ, 0x0 ;  /* 0x00000000ff147424 */ /* 0x000fe400078e00ff */
[----:B------:R-:W-:Y:S01]  /*1600*/  IMAD.MOV.U32 R21, RZ, RZ, 0x3fd80000 ;  /* 0x3fd80000ff157424 */ /* 0x000fe200078e00ff */
[----:B------:R-:W0:Y:S02]  /*1610*/  MUFU.RSQ64H R9, R17 ;  /* 0x0000001100097308 */ /* 0x000e240000001c00 */
[----:B0-----:R-:W-:-:S08]  /*1620*/  DMUL R18, R8, R8 ;  /* 0x0000000808127228 */ /* 0x001fd00000000000 */
[----:B------:R-:W-:-:S08]  /*1630*/  DFMA R18, R16, -R18, 1 ;  /* 0x3ff000001012742b */ /* 0x000fd00000000812 */
[----:B------:R-:W-:Y:S02]  /*1640*/  DFMA R20, R18, R20, 0.5 ;  /* 0x3fe000001214742b */ /* 0x000fe40000000014 */
[----:B------:R-:W-:-:S08]  /*1650*/  DMUL R18, R8, R18 ;  /* 0x0000001208127228 */ /* 0x000fd00000000000 */
[----:B------:R-:W-:-:S08]  /*1660*/  DFMA R18, R20, R18, R8 ;  /* 0x000000121412722b */ /* 0x000fd00000000008 */
[----:B------:R-:W-:Y:S02]  /*1670*/  DMUL R8, R16, R18 ;  /* 0x0000001210087228 */ /* 0x000fe40000000000 */
[----:B------:R-:W-:-:S06]  /*1680*/  VIADD R19, R19, 0xfff00000 ;  /* 0xfff0000013137836 */ /* 0x000fcc0000000000 */
[----:B------:R-:W-:-:S08]  /*1690*/  DFMA R20, R8, -R8, R16 ;  /* 0x800000080814722b */ /* 0x000fd00000000010 */
[----:B------:R-:W-:-:S10]  /*16a0*/  DFMA R8, R18, R20, R8 ;  /* 0x000000141208722b */ /* 0x000fd40000000008 */
[----:B------:R-:W-:Y:S01]  /*16b0*/  VIADD R9, R9, 0xfcb00000 ;  /* 0xfcb0000009097836 */ /* 0x000fe20000000000 */
[----:B------:R-:W-:Y:S06]  /*16c0*/  BRA `(.L_x_40) ;  /* 0x0000000000047947 */ /* 0x000fec0003800000 */
.L_x_41:
[----:B------:R-:W-:-:S11]  /*16d0*/  DADD R8, R16, R16 ;  /* 0x0000000010087229 */ /* 0x000fd60000000010 */
.L_x_40:
[----:B------:R-:W-:Y:S05]  /*16e0*/  BSYNC.RECONVERGENT B4 ;  /* 0x0000000000047941 */ /* 0x000fea0003800200 */
.L_x_38:
[----:B------:R-:W-:Y:S01]  /*16f0*/  IMAD.MOV.U32 R11, RZ, RZ, 0x0 ;  /* 0x00000000ff0b7424 */ /* 0x000fe200078e00ff */
[----:B------:R-:W-:Y:S01]  /*1700*/  MOV R20, R8 ;  /* 0x0000000800147202 */ /* 0x000fe20000000f00 */
[----:B------:R-:W-:Y:S02]  /*1710*/  IMAD.MOV.U32 R21, RZ, RZ, R9 ;  /* 0x000000ffff157224 */ /* 0x000fe400078e0009 */
[----:B------:R-:W-:Y:S05]  /*1720*/  RET.REL.NODEC R10 `(_Z11epsilonDistP9pointDatadPi) ;  /* 0xffffffe80a347950 */ /* 0x000fea0003c3ffff */
        .type           $_Z11epsilonDistP9pointDatadPi$__internal_accurate_pow,@function
        .size           $_Z11epsilonDistP9pointDatadPi$__internal_accurate_pow,(.L_x_45 - $_Z11epsilonDistP9pointDatadPi$__internal_accurate_pow)
$_Z11epsilonDistP9pointDatadPi$__internal_accurate_pow:
[----:B------:R-:W-:Y:S01]  /*1730*/  ISETP.GT.U32.AND P0, PT, R5, 0xfffff, PT ;  /* 0x000fffff0500780c */ /* 0x000fe20003f04070 */
[----:B------:R-:W-:Y:S01]  /*1740*/  IMAD.MOV.U32 R16, RZ, RZ, R18 ;  /* 0x000000ffff107224 */ /* 0x000fe200078e0012 */
[----:B------:R-:W-:Y:S01]  /*1750*/  MOV R22, 0x41ad3b5a ;  /* 0x41ad3b5a00167802 */ /* 0x000fe20000000f00 */
[--C-:B------:R-:W-:Y:S01]  /*1760*/  IMAD.MOV.U32 R17, RZ, RZ, R5.reuse ;  /* 0x000000ffff117224 */ /* 0x100fe200078e0005 */
[----:B------:R-:W-:Y:S01]  /*1770*/  UMOV UR4, 0x7d2cafe2 ;  /* 0x7d2cafe200047882 */ /* 0x000fe20000000000 */
[--C-:B------:R-:W-:Y:S01]  /*1780*/  IMAD.MOV.U32 R19, RZ, RZ, R5.reuse ;  /* 0x000000ffff137224 */ /* 0x100fe200078e0005 */
[----:B------:R-:W-:Y:S01]  /*1790*/  UMOV UR5, 0x3eb0f5ff ;  /* 0x3eb0f5ff00057882 */ /* 0x000fe20000000000 */
[----:B------:R-:W-:Y:S01]  /*17a0*/  IMAD.MOV.U32 R23, RZ, RZ, 0x3ed0f5d2 ;  /* 0x3ed0f5d2ff177424 */ /* 0x000fe200078e00ff */
[----:B------:R-:W-:Y:S01]  /*17b0*/  SHF.R.U32.HI R5, RZ, 0x14, R5 ;  /* 0x00000014ff057819 */ /* 0x000fe20000011605 */
[----:B------:R-:W-:Y:S01]  /*17c0*/  UMOV UR8, 0x3b39803f ;  /* 0x3b39803f00087882 */ /* 0x000fe20000000000 */
[----:B------:R-:W-:-:S03]  /*17d0*/  UMOV UR9, 0x3c7abc9e ;  /* 0x3c7abc9e00097882 */ /* 0x000fc60000000000 */
[----:B------:R-:W-:-:S10]  /*17e0*/  @!P0 DMUL R16, R16, 1.80143985094819840000e+16 ;  /* 0x4350000010108828 */ /* 0x000fd40000000000 */
[----:B------:R-:W-:Y:S01]  /*17f0*/  @!P0 MOV R19, R17 ;  /* 0x0000001100138202 */ /* 0x000fe20000000f00 */
[----:B------:R-:W-:Y:S01]  /*1800*/  @!P0 IMAD.MOV.U32 R18, RZ, RZ, R16 ;  /* 0x000000ffff128224 */ /* 0x000fe200078e0010 */
[----:B------:R-:W-:Y:S01]  /*1810*/  @!P0 LEA.HI R5, R17, 0xffffffca, RZ, 0xc ;  /* 0xffffffca11058811 */ /* 0x000fe200078f60ff */
[----:B------:R-:W-:Y:S01]  /*1820*/  HFMA2 R17, -RZ, RZ, 3.59375, 0 ;  /* 0x43300000ff117431 */ /* 0x000fe200000001ff */
[----:B------:R-:W-:Y:S01]  /*1830*/  LOP3.LUT R19, R19, 0x800fffff, RZ, 0xc0, !PT ;  /* 0x800fffff13137812 */ /* 0x000fe200078ec0ff */
[----:B------:R-:W-:Y:S02]  /*1840*/  IMAD.MOV.U32 R20, RZ, RZ, R18 ;  /* 0x000000ffff147224 */ /* 0x000fe400078e0012 */
[----:B------:R-:W-:Y:S01]  /*1850*/  IMAD.MOV.U32 R18, RZ, RZ, RZ ;  /* 0x000000ffff127224 */ /* 0x000fe200078e00ff */
[----:B------:R-:W-:Y:S01]  /*1860*/  LOP3.LUT R21, R19, 0x3ff00000, RZ, 0xfc, !PT ;  /* 0x3ff0000013157812 */ /* 0x000fe200078efcff */
[----:B------:R-:W-:-:S03]  /*1870*/  VIADD R16, R5, 0xfffffc01 ;  /* 0xfffffc0105107836 */ /* 0x000fc60000000000 */
[----:B------:R-:W-:-:S13]  /*1880*/  ISETP.GE.U32.AND P2, PT, R21, 0x3ff6a09f, PT ;  /* 0x3ff6a09f1500780c */ /* 0x000fda0003f46070 */
[----:B------:R-:W-:Y:S02]  /*1890*/  @P2 VIADD R19, R21, 0xfff00000 ;  /* 0xfff0000015132836 */ /* 0x000fe40000000000 */
[----:B------:R-:W-:Y:S02]  /*18a0*/  @P2 VIADD R16, R5, 0xfffffc02 ;  /* 0xfffffc0205102836 */ /* 0x000fe40000000000 */
[----:B------:R-:W-:-:S03]  /*18b0*/  @P2 IMAD.MOV.U32 R21, RZ, RZ, R19 ;  /* 0x000000ffff152224 */ /* 0x000fc600078e0013 */
[----:B------:R-:W-:-:S03]  /*18c0*/  LOP3.LUT R16, R16, 0x80000000, RZ, 0x3c, !PT ;  /* 0x8000000010107812 */ /* 0x000fc600078e3cff */
[C---:B------:R-:W-:Y:S02]  /*18d0*/  DADD R26, R20.reuse, 1 ;  /* 0x3ff00000141a7429 */ /* 0x040fe40000000000 */
[----:B------:R-:W-:-:S04]  /*18e0*/  DADD R20, R20, -1 ;  /* 0xbff0000014147429 */ /* 0x000fc80000000000 */
[----:B------:R-:W0:Y:S02]  /*18f0*/  MUFU.RCP64H R19, R27 ;  /* 0x0000001b00137308 */ /* 0x000e240000001800 */
[----:B0-----:R-:W-:-:S08]  /*1900*/  DFMA R24, -R26, R18, 1 ;  /* 0x3ff000001a18742b */ /* 0x001fd00000000112 */
[----:B------:R-:W-:-:S08]  /*1910*/  DFMA R24, R24, R24, R24 ;  /* 0x000000181818722b */ /* 0x000fd00000000018 */
[----:B------:R-:W-:-:S08]  /*1920*/  DFMA R24, R18, R24, R18 ;  /* 0x000000181218722b */ /* 0x000fd00000000012 */
[----:B------:R-:W-:-:S08]  /*1930*/  DMUL R18, R20, R24 ;  /* 0x0000001814127228 */ /* 0x000fd00000000000 */
[----:B------:R-:W-:-:S08]  /*1940*/  DFMA R18, R20, R24, R18 ;  /* 0x000000181412722b */ /* 0x000fd00000000012 */
[----:B------:R-:W-:-:S08]  /*1950*/  DMUL R30, R18, R18 ;  /* 0x00000012121e7228 */ /* 0x000fd00000000000 */
[----:B------:R-:W-:Y:S01]  /*1960*/  DFMA R22, R30, UR4, R22 ;  /* 0x000000041e167c2b */ /* 0x000fe20008000016 */
[----:B------:R-:W-:Y:S01]  /*1970*/  UMOV UR4, 0x75488a3f ;  /* 0x75488a3f00047882 */ /* 0x000fe20000000000 */
[----:B------:R-:W-:-:S06]  /*1980*/  UMOV UR5, 0x3ef3b20a ;  /* 0x3ef3b20a00057882 */ /* 0x000fcc0000000000 */
[----:B------:R-:W-:Y:S01]  /*1990*/  DFMA R28, R30, R22, UR4 ;  /* 0x000000041e1c7e2b */ /* 0x000fe20008000016 */
[----:B------:R-:W-:Y:S01]  /*19a0*/  UMOV UR4, 0xe4faecd5 ;  /* 0xe4faecd500047882 */ /* 0x000fe20000000000 */
[----:B------:R-:W-:Y:S01]  /*19b0*/  UMOV UR5, 0x3f1745cd ;  /* 0x3f1745cd00057882 */ /* 0x000fe20000000000 */
[----:B------:R-:W-:-:S05]  /*19c0*/  DADD R22, R20, -R18 ;  /* 0x0000000014167229 */ /* 0x000fca0000000812 */
[----:B------:R-:W-:Y:S01]  /*19d0*/  DFMA R28, R30, R28, UR4 ;  /* 0x000000041e1c7e2b */ /* 0x000fe2000800001c */
[----:B------:R-:W-:Y:S01]  /*19e0*/  UMOV UR4, 0x258a578b ;  /* 0x258a578b00047882 */ /* 0x000fe20000000000 */
[----:B------:R-:W-:Y:S01]  /*19f0*/  UMOV UR5, 0x3f3c71c7 ;  /* 0x3f3c71c700057882 */ /* 0x000fe20000000000 */
[----:B------:R-:W-:-:S05]  /*1a00*/  DADD R22, R22, R22 ;  /* 0x0000000016167229 */ /* 0x000fca0000000016 */
[----:B------:R-:W-:Y:S01]  /*1a10*/  DFMA R28, R30, R28, UR4 ;  /* 0x000000041e1c7e2b */ /* 0x000fe2000800001c */
[----:B------:R-:W-:Y:S01]  /*1a20*/  UMOV UR4, 0x9242b910 ;  /* 0x9242b91000047882 */ /* 0x000fe20000000000 */
[----:B------:R-:W-:Y:S01]  /*1a30*/  UMOV UR5, 0x3f624924 ;  /* 0x3f62492400057882 */ /* 0x000fe20000000000 */
[----:B------:R-:W-:-:S05]  /*1a40*/  DFMA R22, R20, -R18, R22 ;  /* 0x800000121416722b */ /* 0x000fca0000000016 */
[----:B------:R-:W-:Y:S01]  /*1a50*/  DFMA R28, R30, R28, UR4 ;  /* 0x000000041e1c7e2b */ /* 0x000fe2000800001c */
[----:B------:R-:W-:Y:S01]  /*1a60*/  UMOV UR4, 0x99999dfb ;  /* 0x99999dfb00047882 */ /* 0x000fe20000000000 */
[----:B------:R-:W-:Y:S01]  /*1a70*/  UMOV UR5, 0x3f899999 ;  /* 0x3f89999900057882 */ /* 0x000fe20000000000 */
[----:B------:R-:W-:Y:S02]  /*1a80*/  DMUL R22, R24, R22 ;  /* 0x0000001618167228 */ /* 0x000fe40000000000 */
[----:B------:R-:W-:-:S03]  /*1a90*/  DMUL R24, R18, R18 ;  /* 0x0000001212187228 */ /* 0x000fc60000000000 */
[----:B------:R-:W-:Y:S01]  /*1aa0*/  DFMA R28, R30, R28, UR4 ;  /* 0x000000041e1c7e2b */ /* 0x000fe2000800001c */
[----:B------:R-:W-:Y:S01]  /*1ab0*/  UMOV UR4, 0x55555555 ;  /* 0x5555555500047882 */ /* 0x000fe20000000000 */
[----:B------:R-:W-:-:S03]  /*1ac0*/  UMOV UR5, 0x3fb55555 ;  /* 0x3fb5555500057882 */ /* 0x000fc60000000000 */
[----:B------:R-:W-:-:S03]  /*1ad0*/  DMUL R32, R18, R24 ;  /* 0x0000001812207228 */ /* 0x000fc60000000000 */
[----:B------:R-:W-:-:S08]  /*1ae0*/  DFMA R20, R30, R28, UR4 ;  /* 0x000000041e147e2b */ /* 0x000fd0000800001c */
[----:B------:R-:W-:Y:S01]  /*1af0*/  DADD R26, -R20, UR4 ;  /* 0x00000004141a7e29 */ /* 0x000fe20008000100 */
[----:B------:R-:W-:Y:S01]  /*1b00*/  UMOV UR4, 0xb9e7b0 ;  /* 0x00b9e7b000047882 */ /* 0x000fe20000000000 */
[----:B------:R-:W-:-:S06]  /*1b10*/  UMOV UR5, 0x3c46a4cb ;  /* 0x3c46a4cb00057882 */ /* 0x000fcc0000000000 */
[----:B------:R-:W-:Y:S02]  /*1b20*/  DFMA R26, R30, R28, R26 ;  /* 0x0000001c1e1a722b */ /* 0x000fe4000000001a */
[----:B------:R-:W-:Y:S01]  /*1b30*/  DFMA R28, R18, R18, -R24 ;  /* 0x00000012121c722b */ /* 0x000fe20000000818 */
[----:B------:R-:W-:Y:S02]  /*1b40*/  VIADD R31, R23, 0x100000 ;  /* 0x00100000171f7836 */ /* 0x000fe40000000000 */
[----:B------:R-:W-:-:S06]  /*1b50*/  IMAD.MOV.U32 R30, RZ, RZ, R22 ;  /* 0x000000ffff1e7224 */ /* 0x000fcc00078e0016 */
[----:B------:R-:W-:Y:S02]  /*1b60*/  DFMA R28, R18, R30, R28 ;  /* 0x0000001e121c722b */ /* 0x000fe4000000001c */
[----:B------:R-:W-:Y:S01]  /*1b70*/  DADD R30, R26, -UR4 ;  /* 0x800000041a1e7e29 */ /* 0x000fe20008000000 */
[----:B------:R-:W-:Y:S01]  /*1b80*/  UMOV UR4, 0x80000000 ;  /* 0x8000000000047882 */ /* 0x000fe20000000000 */
[----:B------:R-:W-:Y:S01]  /*1b90*/  DFMA R26, R18, R24, -R32 ;  /* 0x00000018121a722b */ /* 0x000fe20000000820 */
[----:B------:R-:W-:-:S07]  /*1ba0*/  UMOV UR5, 0x43300000 ;  /* 0x4330000000057882 */ /* 0x000fce0000000000 */
[----:B------:R-:W-:Y:S02]  /*1bb0*/  DFMA R26, R22, R24, R26 ;  /* 0x00000018161a722b */ /* 0x000fe4000000001a */
[----:B------:R-:W-:-:S06]  /*1bc0*/  DADD R24, R20, R30 ;  /* 0x0000000014187229 */ /* 0x000fcc000000001e */
[----:B------:R-:W-:Y:S02]  /*1bd0*/  DFMA R26, R18, R28, R26 ;  /* 0x0000001c121a722b */ /* 0x000fe4000000001a */
[----:B------:R-:W-:Y:S02]  /*1be0*/  DADD R28, R20, -R24 ;  /* 0x00000000141c7229 */ /* 0x000fe40000000818 */
[----:B------:R-:W-:-:S06]  /*1bf0*/  DMUL R20, R24, R32 ;  /* 0x0000002018147228 */ /* 0x000fcc0000000000 */
[----:B------:R-:W-:Y:S02]  /*1c00*/  DADD R30, R30, R28 ;  /* 0x000000001e1e7229 */ /* 0x000fe4000000001c */
[----:B------:R-:W-:-:S08]  /*1c10*/  DFMA R28, R24, R32, -R20 ;  /* 0x00000020181c722b */ /* 0x000fd00000000814 */
[----:B------:R-:W-:-:S08]  /*1c20*/  DFMA R26, R24, R26, R28 ;  /* 0x0000001a181a722b */ /* 0x000fd0000000001c */
[----:B------:R-:W-:-:S08]  /*1c30*/  DFMA R30, R30, R32, R26 ;  /* 0x000000201e1e722b */ /* 0x000fd0000000001a */
[----:B------:R-:W-:-:S08]  /*1c40*/  DADD R26, R20, R30 ;  /* 0x00000000141a7229 */ /* 0x000fd0000000001e */
[--C-:B------:R-:W-:Y:S02]  /*1c50*/  DADD R24, R18, R26.reuse ;  /* 0x0000000012187229 */ /* 0x100fe4000000001a */
[----:B------:R-:W-:-:S06]  /*1c60*/  DADD R20, R20, -R26 ;  /* 0x0000000014147229 */ /* 0x000fcc000000081a */
[----:B------:R-:W-:Y:S02]  /*1c70*/  DADD R18, R18, -R24 ;  /* 0x0000000012127229 */ /* 0x000fe40000000818 */
[----:B------:R-:W-:-:S06]  /*1c80*/  DADD R20, R30, R20 ;  /* 0x000000001e147229 */ /* 0x000fcc0000000014 */
[----:B------:R-:W-:-:S08]  /*1c90*/  DADD R18, R26, R18 ;  /* 0x000000001a127229 */ /* 0x000fd00000000012 */
[----:B------:R-:W-:-:S08]  /*1ca0*/  DADD R18, R20, R18 ;  /* 0x0000000014127229 */ /* 0x000fd00000000012 */
[----:B------:R-:W-:Y:S02]  /*1cb0*/  DADD R22, R22, R18 ;  /* 0x0000000016167229 */ /* 0x000fe40000000012 */
[----:B------:R-:W-:Y:S01]  /*1cc0*/  DADD R18, R16, -UR4 ;  /* 0x8000000410127e29 */ /* 0x000fe20008000000 */
[----:B------:R-:W-:Y:S01]  /*1cd0*/  UMOV UR4, 0xfefa39ef ;  /* 0xfefa39ef00047882 */ /* 0x000fe20000000000 */
[----:B------:R-:W-:-:S04]  /*1ce0*/  UMOV UR5, 0x3fe62e42 ;  /* 0x3fe62e4200057882 */ /* 0x000fc80000000000 */
[----:B------:R-:W-:-:S08]  /*1cf0*/  DADD R20, R24, R22 ;  /* 0x0000000018147229 */ /* 0x000fd00000000016 */
[--C-:B------:R-:W-:Y:S02]  /*1d00*/  DFMA R16, R18, UR4, R20.reuse ;  /* 0x0000000412107c2b */ /* 0x100fe40008000014 */
[----:B------:R-:W-:-:S06]  /*1d10*/  DADD R26, R24, -R20 ;  /* 0x00000000181a7229 */ /* 0x000fcc0000000814 */
[----:B------:R-:W-:Y:S02]  /*1d20*/  DFMA R24, R18, -UR4, R16 ;  /* 0x8000000412187c2b */ /* 0x000fe40008000010 */
[----:B------:R-:W-:-:S06]  /*1d30*/  DADD R26, R22, R26 ;  /* 0x00000000161a7229 */ /* 0x000fcc000000001a */
[----:B------:R-:W-:-:S08]  /*1d40*/  DADD R24, -R20, R24 ;  /* 0x0000000014187229 */ /* 0x000fd00000000118 */
[----:B------:R-:W-:-:S08]  /*1d50*/  DADD R20, R26, -R24 ;  /* 0x000000001a147229 */ /* 0x000fd00000000818 */
[----:B------:R-:W-:-:S08]  /*1d60*/  DFMA R20, R18, UR8, R20 ;  /* 0x0000000812147c2b */ /* 0x000fd00008000014 */
[----:B------:R-:W-:-:S08]  /*1d70*/  DADD R18, R16, R20 ;  /* 0x0000000010127229 */ /* 0x000fd00000000014 */
[----:B------:R-:W-:Y:S02]  /*1d80*/  DADD R16, R16, -R18 ;  /* 0x0000000010107229 */ /* 0x000fe40000000812 */
[----:B------:R-:W-:-:S06]  /*1d90*/  DMUL R22, R18, 2 ;  /* 0x4000000012167828 */ /* 0x000fcc0000000000 */
[----:B------:R-:W-:Y:S02]  /*1da0*/  DADD R16, R20, R16 ;  /* 0x0000000014107229 */ /* 0x000fe40000000010 */
[----:B------:R-:W-:Y:S01]  /*1db0*/  DFMA R18, R18, 2, -R22 ;  /* 0x400000001212782b */ /* 0x000fe20000000816 */
[----:B------:R-:W-:Y:S02]  /*1dc0*/  IMAD.MOV.U32 R20, RZ, RZ, 0x652b82fe ;  /* 0x652b82feff147424 */ /* 0x000fe400078e00ff */
[----:B------:R-:W-:-:S05]  /*1dd0*/  IMAD.MOV.U32 R21, RZ, RZ, 0x3ff71547 ;  /* 0x3ff71547ff157424 */ /* 0x000fca00078e00ff */
[----:B------:R-:W-:-:S08]  /*1de0*/  DFMA R18, R16, 2, R18 ;  /* 0x400000001012782b */ /* 0x000fd00000000012 */
[----:B------:R-:W-:-:S08]  /*1df0*/  DADD R24, R22, R18 ;  /* 0x0000000016187229 */ /* 0x000fd00000000012 */
[----:B------:R-:W-:Y:S02]  /*1e00*/  DFMA R20, R24, R20, 6.75539944105574400000e+15 ;  /* 0x433800001814742b */ /* 0x000fe40000000014 */
[----:B------:R-:W-:Y:S01]  /*1e10*/  FSETP.GEU.AND P0, PT, |R25|, 4.1917929649353027344, PT ;  /* 0x4086232b1900780b */ /* 0x000fe20003f0e200 */
[----:B------:R-:W-:-:S05]  /*1e20*/  DADD R22, R22, -R24 ;  /* 0x0000000016167229 */ /* 0x000fca0000000818 */
[----:B------:R-:W-:-:S03]  /*1e30*/  DADD R16, R20, -6.75539944105574400000e+15 ;  /* 0xc338000014107429 */ /* 0x000fc60000000000 */
[----:B------:R-:W-:-:S05]  /*1e40*/  DADD R18, R18, R22 ;  /* 0x0000000012127229 */ /* 0x000fca0000000016 */
[----:B------:R-:W-:Y:S01]  /*1e50*/  DFMA R26, R16, -UR4, R24 ;  /* 0x80000004101a7c2b */ /* 0x000fe20008000018 */
[----:B------:R-:W-:Y:S01]  /*1e60*/  UMOV UR4, 0x3b39803f ;  /* 0x3b39803f00047882 */ /* 0x000fe20000000000 */
[----:B------:R-:W-:-:S06]  /*1e70*/  UMOV UR5, 0x3c7abc9e ;  /* 0x3c7abc9e00057882 */ /* 0x000fcc0000000000 */
[----:B------:R-:W-:Y:S01]  /*1e80*/  DFMA R26, R16, -UR4, R26 ;  /* 0x80000004101a7c2b */ /* 0x000fe2000800001a */
[----:B------:R-:W-:Y:S01]  /*1e90*/  UMOV UR4, 0x69ce2bdf ;  /* 0x69ce2bdf00047882 */ /* 0x000fe20000000000 */
[----:B------:R-:W-:Y:S01]  /*1ea0*/  IMAD.MOV.U32 R16, RZ, RZ, -0x35dec16 ;  /* 0xfca213eaff107424 */ /* 0x000fe200078e00ff */
[----:B------:R-:W-:Y:S01]  /*1eb0*/  UMOV UR5, 0x3e5ade15 ;  /* 0x3e5ade1500057882 */ /* 0x000fe20000000000 */
[----:B------:R-:W-:-:S06]  /*1ec0*/  IMAD.MOV.U32 R17, RZ, RZ, 0x3e928af3 ;  /* 0x3e928af3ff117424 */ /* 0x000fcc00078e00ff */
[----:B------:R-:W-:Y:S01]  /*1ed0*/  DFMA R16, R26, UR4, R16 ;  /* 0x000000041a107c2b */ /* 0x000fe20008000010 */
[----:B------:R-:W-:Y:S01]  /*1ee0*/  UMOV UR4, 0x62401315 ;  /* 0x6240131500047882 */ /* 0x000fe20000000000 */
[----:B------:R-:W-:-:S06]  /*1ef0*/  UMOV UR5, 0x3ec71dee ;  /* 0x3ec71dee00057882 */ /* 0x000fcc0000000000 */
[----:B------:R-:W-:Y:S01]  /*1f00*/  DFMA R16, R26, R16, UR4 ;  /* 0x000000041a107e2b */ /* 0x000fe20008000010 */
        /* <DEDUP_REMOVED lines=20> */
[----:B------:R-:W-:-:S08]  /*2050*/  DFMA R16, R26, R16, UR4 ;  /* 0x000000041a107e2b */ /* 0x000fd00008000010 */
[----:B------:R-:W-:-:S08]  /*2060*/  DFMA R16, R26, R16, 1 ;  /* 0x3ff000001a10742b */ /* 0x000fd00000000010 */
[----:B------:R-:W-:-:S10]  /*2070*/  DFMA R16, R26, R16, 1 ;  /* 0x3ff000001a10742b */ /* 0x000fd40000000010 */
[----:B------:R-:W-:Y:S01]  /*2080*/  IMAD R23, R20, 0x100000, R17 ;  /* 0x0010000014177824 */ /* 0x000fe200078e0211 */
[----:B------:R-:W-:Y:S01]  /*2090*/  MOV R22, R16 ;  /* 0x0000001000167202 */ /* 0x000fe20000000f00 */
[----:B------:R-:W-:Y:S06]  /*20a0*/  @!P0 BRA `(.L_x_42) ;  /* 0x0000000000308947 */ /* 0x000fec0003800000 */
[----:B------:R-:W-:Y:S01]  /*20b0*/  FSETP.GEU.AND P2, PT, |R25|, 4.2275390625, PT ;  /* 0x408748001900780b */ /* 0x000fe20003f4e200 */
[C---:B------:R-:W-:Y:S02]  /*20c0*/  DADD R22, R24.reuse, +INF ;  /* 0x7ff0000018167429 */ /* 0x040fe40000000000 */
[----:B------:R-:W-:-:S08]  /*20d0*/  DSETP.GEU.AND P0, PT, R24, RZ, PT ;  /* 0x000000ff1800722a */ /* 0x000fd00003f0e000 */
[----:B------:R-:W-:Y:S02]  /*20e0*/  FSEL R22, R22, RZ, P0 ;  /* 0x000000ff16167208 */ /* 0x000fe40000000000 */
[----:B------:R-:W-:Y:S02]  /*20f0*/  @!P2 LEA.HI R5, R20, R20, RZ, 0x1 ;  /* 0x000000141405a211 */ /* 0x000fe400078f08ff */
[----:B------:R-:W-:Y:S02]  /*2100*/  FSEL R23, R23, RZ, P0 ;  /* 0x000000ff17177208 */ /* 0x000fe40000000000 */
[----:B------:R-:W-:-:S05]  /*2110*/  @!P2 SHF.R.S32.HI R5, RZ, 0x1, R5 ;  /* 0x00000001ff05a819 */ /* 0x000fca0000011405 */
[----:B------:R-:W-:Y:S02]  /*2120*/  @!P2 IMAD.IADD R20, R20, 0x1, -R5 ;  /* 0x000000011414a824 */ /* 0x000fe400078e0a05 */
[----:B------:R-:W-:-:S03]  /*2130*/  @!P2 IMAD R17, R5, 0x100000, R17 ;  /* 0x001000000511a824 */ /* 0x000fc600078e0211 */
[----:B------:R-:W-:Y:S01]  /*2140*/  @!P2 LEA R21, R20, 0x3ff00000, 0x14 ;  /* 0x3ff000001415a811 */ /* 0x000fe200078ea0ff */
[----:B------:R-:W-:-:S06]  /*2150*/  @!P2 IMAD.MOV.U32 R20, RZ, RZ, RZ ;  /* 0x000000ffff14a224 */ /* 0x000fcc00078e00ff */
[----:B------:R-:W-:-:S11]  /*2160*/  @!P2 DMUL R22, R16, R20 ;  /* 0x000000141016a228 */ /* 0x000fd60000000000 */
.L_x_42:
[----:B------:R-:W-:Y:S01]  /*2170*/  DFMA R18, R18, R22, R22 ;  /* 0x000000161212722b */ /* 0x000fe20000000016 */
[----:B------:R-:W-:Y:S01]  /*2180*/  IMAD.MOV.U32 R35, RZ, RZ, 0x0 ;  /* 0x00000000ff237424 */ /* 0x000fe200078e00ff */
[----:B------:R-:W-:-:S08]  /*2190*/  DSETP.NEU.AND P0, PT, |R22|, +INF , PT ;  /* 0x7ff000001600742a */ /* 0x000fd00003f0d200 */
[----:B------:R-:W-:Y:S02]  /*21a0*/  FSEL R5, R22, R18, !P0 ;  /* 0x0000001216057208 */ /* 0x000fe40004000000 */
[----:B------:R-:W-:Y:S01]  /*21b0*/  FSEL R18, R23, R19, !P0 ;  /* 0x0000001317127208 */ /* 0x000fe20004000000 */
[----:B------:R-:W-:Y:S06]  /*21c0*/  RET.REL.NODEC R34 `(_Z11epsilonDistP9pointDatadPi) ;  /* 0xffffffdc228c7950 */ /* 0x000fec0003c3ffff */
.L_x_43:
        /* <DEDUP_REMOVED lines=11> */
.L_x_45:


//--------------------- .nv.shared.reserved.0     --------------------------
	.section	.nv.shared.reserved.0,"aw",@nobits
	.weak		__nv_reservedSMEM_offset_0_alias
	.size		__nv_reservedSMEM_offset_0_alias, 0, 64
	.other		__nv_reservedSMEM_offset_0_alias,@"STO_CUDA_RESERVED_SHARED STV_DEFAULT"
__nv_reservedSMEM_offset_0_alias:
	.zero		0
	.zero		64


//--------------------- .nv.shared._Z11epsilonDistP9pointDatadPi --------------------------
	.section	.nv.shared._Z11epsilonDistP9pointDatadPi,"aw",@nobits
	.sectionflags	@""
	.align	8
.nv.shared._Z11epsilonDistP9pointDatadPi:
	.zero		17408


//--------------------- .nv.constant0._Z6warmupPj --------------------------
	.section	.nv.constant0._Z6warmupPj,"a",@progbits
	.sectionflags	@""
	.align	4
.nv.constant0._Z6warmupPj:
	.zero		904


//--------------------- .nv.constant0._Z11epsilonDistP9pointDatadPi --------------------------
	.section	.nv.constant0._Z11epsilonDistP9pointDatadPi,"a",@progbits
	.sectionflags	@""
	.align	4
.nv.constant0._Z11epsilonDistP9pointDatadPi:
	.zero		920


//--------------------- SYMBOLS --------------------------

	.type		.nv.reservedSmem.offset0,@object
	.size		.nv.reservedSmem.offset0,0x4
	.type		.nv.reservedSmem.cap,@object
	.size		.nv.reservedSmem.cap,0x4
